//
// Generated by NVIDIA NVVM Compiler
//
// Compiler Build ID: CL-36424714
// Cuda compilation tools, release 13.0, V13.0.88
// Based on NVVM 20.0.0
//

.version 9.0
.target sm_100
.address_size 64

	// .globl	_Z13MatMulKernel1PKfS0_Pfjjj

.visible .entry _Z13MatMulKernel1PKfS0_Pfjjj(
	.param .u64 .ptr .align 1 _Z13MatMulKernel1PKfS0_Pfjjj_param_0,
	.param .u64 .ptr .align 1 _Z13MatMulKernel1PKfS0_Pfjjj_param_1,
	.param .u64 .ptr .align 1 _Z13MatMulKernel1PKfS0_Pfjjj_param_2,
	.param .u32 _Z13MatMulKernel1PKfS0_Pfjjj_param_3,
	.param .u32 _Z13MatMulKernel1PKfS0_Pfjjj_param_4,
	.param .u32 _Z13MatMulKernel1PKfS0_Pfjjj_param_5
)
{
	.reg .pred 	%p<13>;
	.reg .b32 	%r<72>;
	.reg .b32 	%f<68>;
	.reg .b64 	%rd<93>;

	ld.param.u64 	%rd9, [_Z13MatMulKernel1PKfS0_Pfjjj_param_0];
	ld.param.u64 	%rd10, [_Z13MatMulKernel1PKfS0_Pfjjj_param_1];
	ld.param.u32 	%r39, [_Z13MatMulKernel1PKfS0_Pfjjj_param_3];
	ld.param.u32 	%r37, [_Z13MatMulKernel1PKfS0_Pfjjj_param_4];
	ld.param.u32 	%r38, [_Z13MatMulKernel1PKfS0_Pfjjj_param_5];
	cvta.to.global.u64 	%rd1, %rd10;
	cvta.to.global.u64 	%rd2, %rd9;
	mov.u32 	%r41, %ctaid.x;
	mov.u32 	%r42, %ntid.x;
	mov.u32 	%r43, %tid.x;
	mad.lo.s32 	%r1, %r41, %r42, %r43;
	mov.u32 	%r44, %ctaid.y;
	mov.u32 	%r45, %ntid.y;
	mov.u32 	%r46, %tid.y;
	mad.lo.s32 	%r47, %r44, %r45, %r46;
	setp.ge.u32 	%p1, %r1, %r37;
	setp.ge.u32 	%p2, %r47, %r39;
	or.pred  	%p3, %p1, %p2;
	@%p3 bra 	$L__BB0_14;
	setp.eq.s32 	%p4, %r38, 0;
	mov.f32 	%f67, 0f00000000;
	@%p4 bra 	$L__BB0_13;
	mul.lo.s32 	%r49, %r38, %r47;
	cvt.u64.u32 	%rd3, %r49;
	cvt.u64.u32 	%rd4, %r1;
	and.b32  	%r3, %r38, 7;
	setp.lt.u32 	%p5, %r38, 8;
	mov.f32 	%f67, 0f00000000;
	mov.b32 	%r70, 0;
	@%p5 bra 	$L__BB0_5;
	and.b32  	%r70, %r38, -8;
	neg.s32 	%r68, %r70;
	shl.b32 	%r6, %r37, 3;
	shl.b32 	%r66, %r37, 1;
	mul.lo.s32 	%r65, %r37, 3;
	shl.b32 	%r64, %r37, 2;
	mul.lo.s32 	%r63, %r37, 5;
	mul.lo.s32 	%r62, %r37, 6;
	mul.lo.s32 	%r61, %r37, 7;
	shl.b64 	%rd11, %rd3, 2;
	add.s64 	%rd12, %rd11, %rd2;
	add.s64 	%rd92, %rd12, 16;
	mov.f32 	%f67, 0f00000000;
	mov.b32 	%r60, 0;
	mov.u32 	%r67, %r37;
$L__BB0_4:
	.pragma "nounroll";
	ld.global.nc.f32 	%f17, [%rd92+-16];
	cvt.u64.u32 	%rd13, %r60;
	add.s64 	%rd14, %rd13, %rd4;
	shl.b64 	%rd15, %rd14, 2;
	add.s64 	%rd16, %rd1, %rd15;
	ld.global.nc.f32 	%f18, [%rd16];
	fma.rn.f32 	%f19, %f17, %f18, %f67;
	ld.global.nc.f32 	%f20, [%rd92+-12];
	cvt.u64.u32 	%rd17, %r67;
	add.s64 	%rd18, %rd17, %rd4;
	shl.b64 	%rd19, %rd18, 2;
	add.s64 	%rd20, %rd1, %rd19;
	ld.global.nc.f32 	%f21, [%rd20];
	fma.rn.f32 	%f22, %f20, %f21, %f19;
	ld.global.nc.f32 	%f23, [%rd92+-8];
	cvt.u64.u32 	%rd21, %r66;
	add.s64 	%rd22, %rd21, %rd4;
	shl.b64 	%rd23, %rd22, 2;
	add.s64 	%rd24, %rd1, %rd23;
	ld.global.nc.f32 	%f24, [%rd24];
	fma.rn.f32 	%f25, %f23, %f24, %f22;
	ld.global.nc.f32 	%f26, [%rd92+-4];
	cvt.u64.u32 	%rd25, %r65;
	add.s64 	%rd26, %rd25, %rd4;
	shl.b64 	%rd27, %rd26, 2;
	add.s64 	%rd28, %rd1, %rd27;
	ld.global.nc.f32 	%f27, [%rd28];
	fma.rn.f32 	%f28, %f26, %f27, %f25;
	ld.global.nc.f32 	%f29, [%rd92];
	cvt.u64.u32 	%rd29, %r64;
	add.s64 	%rd30, %rd29, %rd4;
	shl.b64 	%rd31, %rd30, 2;
	add.s64 	%rd32, %rd1, %rd31;
	ld.global.nc.f32 	%f30, [%rd32];
	fma.rn.f32 	%f31, %f29, %f30, %f28;
	ld.global.nc.f32 	%f32, [%rd92+4];
	cvt.u64.u32 	%rd33, %r63;
	add.s64 	%rd34, %rd33, %rd4;
	shl.b64 	%rd35, %rd34, 2;
	add.s64 	%rd36, %rd1, %rd35;
	ld.global.nc.f32 	%f33, [%rd36];
	fma.rn.f32 	%f34, %f32, %f33, %f31;
	ld.global.nc.f32 	%f35, [%rd92+8];
	cvt.u64.u32 	%rd37, %r62;
	add.s64 	%rd38, %rd37, %rd4;
	shl.b64 	%rd39, %rd38, 2;
	add.s64 	%rd40, %rd1, %rd39;
	ld.global.nc.f32 	%f36, [%rd40];
	fma.rn.f32 	%f37, %f35, %f36, %f34;
	ld.global.nc.f32 	%f38, [%rd92+12];
	cvt.u64.u32 	%rd41, %r61;
	add.s64 	%rd42, %rd41, %rd4;
	shl.b64 	%rd43, %rd42, 2;
	add.s64 	%rd44, %rd1, %rd43;
	ld.global.nc.f32 	%f39, [%rd44];
	fma.rn.f32 	%f67, %f38, %f39, %f37;
	add.s32 	%r68, %r68, 8;
	add.s32 	%r67, %r67, %r6;
	add.s32 	%r66, %r66, %r6;
	add.s32 	%r65, %r65, %r6;
	add.s32 	%r64, %r64, %r6;
	add.s32 	%r63, %r63, %r6;
	add.s32 	%r62, %r62, %r6;
	add.s32 	%r61, %r61, %r6;
	add.s32 	%r60, %r60, %r6;
	add.s64 	%rd92, %rd92, 32;
	setp.ne.s32 	%p6, %r68, 0;
	@%p6 bra 	$L__BB0_4;
$L__BB0_5:
	setp.eq.s32 	%p7, %r3, 0;
	@%p7 bra 	$L__BB0_13;
	and.b32  	%r32, %r38, 3;
	setp.lt.u32 	%p8, %r3, 4;
	@%p8 bra 	$L__BB0_8;
	cvt.u64.u32 	%rd45, %r70;
	add.s64 	%rd46, %rd45, %rd3;
	shl.b64 	%rd47, %rd46, 2;
	add.s64 	%rd48, %rd2, %rd47;
	ld.global.nc.f32 	%f41, [%rd48];
	mul.lo.s32 	%r51, %r70, %r37;
	cvt.u64.u32 	%rd49, %r51;
	add.s64 	%rd50, %rd49, %rd4;
	shl.b64 	%rd51, %rd50, 2;
	add.s64 	%rd52, %rd1, %rd51;
	ld.global.nc.f32 	%f42, [%rd52];
	fma.rn.f32 	%f43, %f41, %f42, %f67;
	ld.global.nc.f32 	%f44, [%rd48+4];
	add.s32 	%r52, %r51, %r37;
	cvt.u64.u32 	%rd53, %r52;
	add.s64 	%rd54, %rd53, %rd4;
	shl.b64 	%rd55, %rd54, 2;
	add.s64 	%rd56, %rd1, %rd55;
	ld.global.nc.f32 	%f45, [%rd56];
	fma.rn.f32 	%f46, %f44, %f45, %f43;
	ld.global.nc.f32 	%f47, [%rd48+8];
	add.s32 	%r53, %r52, %r37;
	cvt.u64.u32 	%rd57, %r53;
	add.s64 	%rd58, %rd57, %rd4;
	shl.b64 	%rd59, %rd58, 2;
	add.s64 	%rd60, %rd1, %rd59;
	ld.global.nc.f32 	%f48, [%rd60];
	fma.rn.f32 	%f49, %f47, %f48, %f46;
	ld.global.nc.f32 	%f50, [%rd48+12];
	add.s32 	%r54, %r53, %r37;
	cvt.u64.u32 	%rd61, %r54;
	add.s64 	%rd62, %rd61, %rd4;
	shl.b64 	%rd63, %rd62, 2;
	add.s64 	%rd64, %rd1, %rd63;
	ld.global.nc.f32 	%f51, [%rd64];
	fma.rn.f32 	%f67, %f50, %f51, %f49;
	add.s32 	%r70, %r70, 4;
$L__BB0_8:
	setp.eq.s32 	%p9, %r32, 0;
	@%p9 bra 	$L__BB0_13;
	setp.eq.s32 	%p10, %r32, 1;
	@%p10 bra 	$L__BB0_11;
	cvt.u64.u32 	%rd65, %r70;
	add.s64 	%rd66, %rd65, %rd3;
	shl.b64 	%rd67, %rd66, 2;
	add.s64 	%rd68, %rd2, %rd67;
	ld.global.nc.f32 	%f53, [%rd68];
	mul.lo.s32 	%r55, %r70, %r37;
	cvt.u64.u32 	%rd69, %r55;
	add.s64 	%rd70, %rd69, %rd4;
	shl.b64 	%rd71, %rd70, 2;
	add.s64 	%rd72, %rd1, %rd71;
	ld.global.nc.f32 	%f54, [%rd72];
	fma.rn.f32 	%f55, %f53, %f54, %f67;
	ld.global.nc.f32 	%f56, [%rd68+4];
	add.s32 	%r56, %r55, %r37;
	cvt.u64.u32 	%rd73, %r56;
	add.s64 	%rd74, %rd73, %rd4;
	shl.b64 	%rd75, %rd74, 2;
	add.s64 	%rd76, %rd1, %rd75;
	ld.global.nc.f32 	%f57, [%rd76];
	fma.rn.f32 	%f67, %f56, %f57, %f55;
	add.s32 	%r70, %r70, 2;
$L__BB0_11:
	and.b32  	%r57, %r38, 1;
	setp.eq.b32 	%p11, %r57, 1;
	not.pred 	%p12, %p11;
	@%p12 bra 	$L__BB0_13;
	cvt.u64.u32 	%rd77, %r70;
	add.s64 	%rd78, %rd77, %rd3;
	shl.b64 	%rd79, %rd78, 2;
	add.s64 	%rd80, %rd2, %rd79;
	ld.global.nc.f32 	%f58, [%rd80];
	mul.lo.s32 	%r58, %r70, %r37;
	cvt.u64.u32 	%rd81, %r58;
	add.s64 	%rd82, %rd81, %rd4;
	shl.b64 	%rd83, %rd82, 2;
	add.s64 	%rd84, %rd1, %rd83;
	ld.global.nc.f32 	%f59, [%rd84];
	fma.rn.f32 	%f67, %f58, %f59, %f67;
$L__BB0_13:
	ld.param.u64 	%rd91, [_Z13MatMulKernel1PKfS0_Pfjjj_param_2];
	mul.lo.s32 	%r59, %r37, %r47;
	cvt.u64.u32 	%rd85, %r59;
	cvt.u64.u32 	%rd86, %r1;
	add.s64 	%rd87, %rd85, %rd86;
	cvta.to.global.u64 	%rd88, %rd91;
	shl.b64 	%rd89, %rd87, 2;
	add.s64 	%rd90, %rd88, %rd89;
	st.global.f32 	[%rd90], %f67;
$L__BB0_14:
	ret;

}
	// .globl	_Z12MatMulKernelPKfS0_Pfjjj
.visible .entry _Z12MatMulKernelPKfS0_Pfjjj(
	.param .u64 .ptr .align 1 _Z12MatMulKernelPKfS0_Pfjjj_param_0,
	.param .u64 .ptr .align 1 _Z12MatMulKernelPKfS0_Pfjjj_param_1,
	.param .u64 .ptr .align 1 _Z12MatMulKernelPKfS0_Pfjjj_param_2,
	.param .u32 _Z12MatMulKernelPKfS0_Pfjjj_param_3,
	.param .u32 _Z12MatMulKernelPKfS0_Pfjjj_param_4,
	.param .u32 _Z12MatMulKernelPKfS0_Pfjjj_param_5
)
{
	.reg .pred 	%p<9>;
	.reg .b32 	%r<51>;
	.reg .b32 	%f<172>;
	.reg .b64 	%rd<80>;

	ld.param.u64 	%rd17, [_Z12MatMulKernelPKfS0_Pfjjj_param_0];
	ld.param.u64 	%rd18, [_Z12MatMulKernelPKfS0_Pfjjj_param_1];
	ld.param.u32 	%r15, [_Z12MatMulKernelPKfS0_Pfjjj_param_3];
	ld.param.u32 	%r13, [_Z12MatMulKernelPKfS0_Pfjjj_param_4];
	ld.param.u32 	%r14, [_Z12MatMulKernelPKfS0_Pfjjj_param_5];
	cvta.to.global.u64 	%rd1, %rd17;
	cvta.to.global.u64 	%rd2, %rd18;
	mov.u32 	%r17, %ctaid.x;
	mov.u32 	%r18, %ntid.x;
	mov.u32 	%r19, %tid.x;
	mad.lo.s32 	%r1, %r17, %r18, %r19;
	shl.b32 	%r20, %r1, 2;
	mov.u32 	%r21, %ctaid.y;
	mov.u32 	%r22, %ntid.y;
	mov.u32 	%r23, %tid.y;
	mad.lo.s32 	%r24, %r21, %r22, %r23;
	shl.b32 	%r2, %r24, 2;
	setp.ge.u32 	%p1, %r20, %r13;
	setp.ge.u32 	%p2, %r2, %r15;
	or.pred  	%p3, %p1, %p2;
	@%p3 bra 	$L__BB1_8;
	shr.u32 	%r3, %r13, 2;
	setp.eq.s32 	%p4, %r14, 0;
	@%p4 bra 	$L__BB1_7;
	mul.lo.s32 	%r27, %r2, %r14;
	cvt.u64.u32 	%rd3, %r27;
	setp.eq.s32 	%p5, %r14, 1;
	mov.b32 	%r47, 0;
	@%p5 bra 	$L__BB1_5;
	cvt.u32.u64 	%r29, %rd3;
	and.b32  	%r47, %r14, -2;
	add.s32 	%r30, %r29, %r14;
	add.s32 	%r31, %r30, %r14;
	add.s32 	%r32, %r31, %r14;
	neg.s32 	%r50, %r47;
	mul.wide.u32 	%rd19, %r32, 4;
	add.s64 	%rd20, %rd19, %rd1;
	add.s64 	%rd79, %rd20, 4;
	mul.wide.u32 	%rd21, %r31, 4;
	add.s64 	%rd22, %rd21, %rd1;
	add.s64 	%rd78, %rd22, 4;
	shl.b64 	%rd23, %rd3, 2;
	add.s64 	%rd24, %rd23, %rd1;
	add.s64 	%rd77, %rd24, 4;
	mul.wide.u32 	%rd25, %r30, 4;
	add.s64 	%rd26, %rd25, %rd1;
	add.s64 	%rd76, %rd26, 4;
	mov.b32 	%r49, 0;
	mov.u32 	%r48, %r3;
$L__BB1_4:
	cvt.u64.u32 	%rd27, %r49;
	and.b32  	%r33, %r1, 1073741823;
	cvt.u64.u32 	%rd28, %r33;
	add.s64 	%rd29, %rd27, %rd28;
	shl.b64 	%rd30, %rd29, 4;
	add.s64 	%rd31, %rd2, %rd30;
	ld.global.nc.v4.f32 	{%f84, %f85, %f86, %f87}, [%rd31];
	ld.global.nc.f32 	%f88, [%rd77+-4];
	fma.rn.f32 	%f89, %f84, %f88, %f155;
	fma.rn.f32 	%f90, %f85, %f88, %f154;
	fma.rn.f32 	%f91, %f86, %f88, %f153;
	fma.rn.f32 	%f92, %f87, %f88, %f152;
	ld.global.nc.f32 	%f93, [%rd76+-4];
	fma.rn.f32 	%f94, %f84, %f93, %f151;
	fma.rn.f32 	%f95, %f85, %f93, %f150;
	fma.rn.f32 	%f96, %f86, %f93, %f149;
	fma.rn.f32 	%f97, %f87, %f93, %f148;
	ld.global.nc.f32 	%f98, [%rd78+-4];
	fma.rn.f32 	%f99, %f84, %f98, %f147;
	fma.rn.f32 	%f100, %f85, %f98, %f146;
	fma.rn.f32 	%f101, %f86, %f98, %f145;
	fma.rn.f32 	%f102, %f87, %f98, %f144;
	ld.global.nc.f32 	%f103, [%rd79+-4];
	fma.rn.f32 	%f104, %f84, %f103, %f143;
	fma.rn.f32 	%f105, %f85, %f103, %f142;
	fma.rn.f32 	%f106, %f86, %f103, %f141;
	fma.rn.f32 	%f107, %f87, %f103, %f140;
	cvt.u64.u32 	%rd32, %r48;
	add.s64 	%rd33, %rd32, %rd28;
	shl.b64 	%rd34, %rd33, 4;
	add.s64 	%rd35, %rd2, %rd34;
	ld.global.nc.v4.f32 	{%f108, %f109, %f110, %f111}, [%rd35];
	ld.global.nc.f32 	%f112, [%rd77];
	fma.rn.f32 	%f155, %f108, %f112, %f89;
	fma.rn.f32 	%f154, %f109, %f112, %f90;
	fma.rn.f32 	%f153, %f110, %f112, %f91;
	fma.rn.f32 	%f152, %f111, %f112, %f92;
	ld.global.nc.f32 	%f113, [%rd76];
	fma.rn.f32 	%f151, %f108, %f113, %f94;
	fma.rn.f32 	%f150, %f109, %f113, %f95;
	fma.rn.f32 	%f149, %f110, %f113, %f96;
	fma.rn.f32 	%f148, %f111, %f113, %f97;
	ld.global.nc.f32 	%f114, [%rd78];
	fma.rn.f32 	%f147, %f108, %f114, %f99;
	fma.rn.f32 	%f146, %f109, %f114, %f100;
	fma.rn.f32 	%f145, %f110, %f114, %f101;
	fma.rn.f32 	%f144, %f111, %f114, %f102;
	ld.global.nc.f32 	%f115, [%rd79];
	fma.rn.f32 	%f143, %f108, %f115, %f104;
	fma.rn.f32 	%f142, %f109, %f115, %f105;
	fma.rn.f32 	%f141, %f110, %f115, %f106;
	fma.rn.f32 	%f140, %f111, %f115, %f107;
	add.s32 	%r50, %r50, 2;
	shl.b32 	%r34, %r3, 1;
	add.s32 	%r49, %r49, %r34;
	add.s64 	%rd79, %rd79, 8;
	add.s32 	%r48, %r48, %r34;
	add.s64 	%rd78, %rd78, 8;
	add.s64 	%rd77, %rd77, 8;
	add.s64 	%rd76, %rd76, 8;
	setp.eq.s32 	%p6, %r50, 0;
	@%p6 bra 	$L__BB1_5;
	bra.uni 	$L__BB1_4;
$L__BB1_5:
	and.b32  	%r35, %r14, 1;
	setp.eq.b32 	%p7, %r35, 1;
	not.pred 	%p8, %p7;
	@%p8 bra 	$L__BB1_7;
	cvt.u32.u64 	%r36, %rd3;
	mul.lo.s32 	%r37, %r47, %r3;
	cvt.u64.u32 	%rd36, %r37;
	and.b32  	%r38, %r1, 1073741823;
	cvt.u64.u32 	%rd37, %r38;
	add.s64 	%rd38, %rd36, %rd37;
	shl.b64 	%rd39, %rd38, 4;
	add.s64 	%rd40, %rd2, %rd39;
	cvt.u64.u32 	%rd41, %r47;
	ld.global.nc.v4.f32 	{%f116, %f117, %f118, %f119}, [%rd40];
	add.s64 	%rd42, %rd3, %rd41;
	shl.b64 	%rd43, %rd42, 2;
	add.s64 	%rd44, %rd1, %rd43;
	ld.global.nc.f32 	%f120, [%rd44];
	fma.rn.f32 	%f155, %f116, %f120, %f155;
	fma.rn.f32 	%f154, %f117, %f120, %f154;
	fma.rn.f32 	%f153, %f118, %f120, %f153;
	fma.rn.f32 	%f152, %f119, %f120, %f152;
	add.s32 	%r39, %r36, %r14;
	cvt.u64.u32 	%rd45, %r39;
	add.s64 	%rd46, %rd45, %rd41;
	shl.b64 	%rd47, %rd46, 2;
	add.s64 	%rd48, %rd1, %rd47;
	ld.global.nc.f32 	%f121, [%rd48];
	fma.rn.f32 	%f151, %f116, %f121, %f151;
	fma.rn.f32 	%f150, %f117, %f121, %f150;
	fma.rn.f32 	%f149, %f118, %f121, %f149;
	fma.rn.f32 	%f148, %f119, %f121, %f148;
	add.s32 	%r40, %r39, %r14;
	cvt.u64.u32 	%rd49, %r40;
	add.s64 	%rd50, %rd49, %rd41;
	shl.b64 	%rd51, %rd50, 2;
	add.s64 	%rd52, %rd1, %rd51;
	ld.global.nc.f32 	%f122, [%rd52];
	fma.rn.f32 	%f147, %f116, %f122, %f147;
	fma.rn.f32 	%f146, %f117, %f122, %f146;
	fma.rn.f32 	%f145, %f118, %f122, %f145;
	fma.rn.f32 	%f144, %f119, %f122, %f144;
	add.s32 	%r41, %r40, %r14;
	cvt.u64.u32 	%rd53, %r41;
	add.s64 	%rd54, %rd53, %rd41;
	shl.b64 	%rd55, %rd54, 2;
	add.s64 	%rd56, %rd1, %rd55;
	ld.global.nc.f32 	%f123, [%rd56];
	fma.rn.f32 	%f143, %f116, %f123, %f143;
	fma.rn.f32 	%f142, %f117, %f123, %f142;
	fma.rn.f32 	%f141, %f118, %f123, %f141;
	fma.rn.f32 	%f140, %f119, %f123, %f140;
$L__BB1_7:
	ld.param.u64 	%rd75, [_Z12MatMulKernelPKfS0_Pfjjj_param_2];
	cvta.to.global.u64 	%rd57, %rd75;
	and.b32  	%r42, %r1, 1073741823;
	cvt.u64.u32 	%rd58, %r42;
	mul.lo.s32 	%r43, %r2, %r3;
	cvt.u64.u32 	%rd59, %r43;
	add.s64 	%rd60, %rd59, %rd58;
	shl.b64 	%rd61, %rd60, 4;
	add.s64 	%rd62, %rd57, %rd61;
	st.global.v4.f32 	[%rd62], {%f155, %f154, %f153, %f152};
	add.s32 	%r44, %r43, %r3;
	cvt.u64.u32 	%rd63, %r44;
	add.s64 	%rd64, %rd63, %rd58;
	shl.b64 	%rd65, %rd64, 4;
	add.s64 	%rd66, %rd57, %rd65;
	st.global.v4.f32 	[%rd66], {%f151, %f150, %f149, %f148};
	add.s32 	%r45, %r44, %r3;
	cvt.u64.u32 	%rd67, %r45;
	add.s64 	%rd68, %rd67, %rd58;
	shl.b64 	%rd69, %rd68, 4;
	add.s64 	%rd70, %rd57, %rd69;
	st.global.v4.f32 	[%rd70], {%f147, %f146, %f145, %f144};
	add.s32 	%r46, %r45, %r3;
	cvt.u64.u32 	%rd71, %r46;
	add.s64 	%rd72, %rd71, %rd58;
	shl.b64 	%rd73, %rd72, 4;
	add.s64 	%rd74, %rd57, %rd73;
	st.global.v4.f32 	[%rd74], {%f143, %f142, %f141, %f140};
$L__BB1_8:
	ret;

}
	// .globl	_Z13MatMulKernel3PKfS0_Pfjjj
.visible .entry _Z13MatMulKernel3PKfS0_Pfjjj(
	.param .u64 .ptr .align 1 _Z13MatMulKernel3PKfS0_Pfjjj_param_0,
	.param .u64 .ptr .align 1 _Z13MatMulKernel3PKfS0_Pfjjj_param_1,
	.param .u64 .ptr .align 1 _Z13MatMulKernel3PKfS0_Pfjjj_param_2,
	.param .u32 _Z13MatMulKernel3PKfS0_Pfjjj_param_3,
	.param .u32 _Z13MatMulKernel3PKfS0_Pfjjj_param_4,
	.param .u32 _Z13MatMulKernel3PKfS0_Pfjjj_param_5
)
{
	.reg .pred 	%p<6>;
	.reg .b32 	%r<72>;
	.reg .b32 	%f<467>;
	.reg .b64 	%rd<66>;

	ld.param.u64 	%rd8, [_Z13MatMulKernel3PKfS0_Pfjjj_param_0];
	ld.param.u32 	%r9, [_Z13MatMulKernel3PKfS0_Pfjjj_param_3];
	ld.param.u32 	%r7, [_Z13MatMulKernel3PKfS0_Pfjjj_param_4];
	mov.u32 	%r11, %ctaid.x;
	mov.u32 	%r12, %ntid.x;
	mov.u32 	%r13, %tid.x;
	mad.lo.s32 	%r14, %r11, %r12, %r13;
	shl.b32 	%r15, %r14, 3;
	mov.u32 	%r16, %ctaid.y;
	mov.u32 	%r17, %ntid.y;
	mov.u32 	%r18, %tid.y;
	mad.lo.s32 	%r19, %r16, %r17, %r18;
	shl.b32 	%r1, %r19, 3;
	setp.ge.u32 	%p1, %r15, %r7;
	setp.ge.u32 	%p2, %r1, %r9;
	or.pred  	%p3, %p1, %p2;
	@%p3 bra 	$L__BB2_5;
	ld.param.u32 	%r67, [_Z13MatMulKernel3PKfS0_Pfjjj_param_5];
	setp.eq.s32 	%p4, %r67, 0;
	@%p4 bra 	$L__BB2_4;
	ld.param.u32 	%r68, [_Z13MatMulKernel3PKfS0_Pfjjj_param_5];
	mad.lo.s32 	%r22, %r1, %r68, %r68;
	add.s32 	%r23, %r22, %r68;
	add.s32 	%r24, %r23, %r68;
	add.s32 	%r25, %r24, %r68;
	add.s32 	%r26, %r25, %r68;
	add.s32 	%r27, %r26, %r68;
	add.s32 	%r28, %r27, %r68;
	mul.wide.u32 	%rd1, %r28, 4;
	mul.wide.u32 	%rd2, %r27, 4;
	mul.wide.u32 	%rd3, %r26, 4;
	mul.wide.u32 	%rd4, %r25, 4;
	neg.s32 	%r71, %r68;
	cvta.to.global.u64 	%rd65, %rd8;
	mov.b32 	%r70, 0;
$L__BB2_3:
	ld.param.u32 	%r69, [_Z13MatMulKernel3PKfS0_Pfjjj_param_5];
	ld.param.u32 	%r65, [_Z13MatMulKernel3PKfS0_Pfjjj_param_4];
	ld.param.u64 	%rd63, [_Z13MatMulKernel3PKfS0_Pfjjj_param_1];
	cvt.u64.u32 	%rd11, %r70;
	mov.u32 	%r29, %ctaid.y;
	mov.u32 	%r30, %ntid.y;
	mov.u32 	%r31, %tid.y;
	mad.lo.s32 	%r32, %r29, %r30, %r31;
	mul.lo.s32 	%r33, %r32, %r69;
	shl.b32 	%r34, %r33, 3;
	mul.wide.u32 	%rd12, %r34, 4;
	add.s64 	%rd13, %rd65, %rd12;
	ld.global.nc.f32 	%f195, [%rd13];
	add.s32 	%r35, %r34, %r69;
	mul.wide.u32 	%rd14, %r35, 4;
	add.s64 	%rd15, %rd65, %rd14;
	ld.global.nc.f32 	%f196, [%rd15];
	add.s32 	%r36, %r35, %r69;
	mul.wide.u32 	%rd16, %r36, 4;
	add.s64 	%rd17, %rd65, %rd16;
	ld.global.nc.f32 	%f197, [%rd17];
	add.s32 	%r37, %r36, %r69;
	mul.wide.u32 	%rd18, %r37, 4;
	add.s64 	%rd19, %rd65, %rd18;
	ld.global.nc.f32 	%f198, [%rd19];
	mov.u32 	%r38, %ctaid.x;
	mov.u32 	%r39, %ntid.x;
	mov.u32 	%r40, %tid.x;
	mad.lo.s32 	%r41, %r38, %r39, %r40;
	shl.b32 	%r42, %r41, 1;
	and.b32  	%r43, %r42, 1073741822;
	cvt.u64.u32 	%rd20, %r43;
	add.s64 	%rd21, %rd20, %rd11;
	cvta.to.global.u64 	%rd22, %rd63;
	shl.b64 	%rd23, %rd21, 4;
	add.s64 	%rd24, %rd22, %rd23;
	ld.global.nc.v4.f32 	{%f199, %f200, %f201, %f202}, [%rd24];
	fma.rn.f32 	%f462, %f199, %f195, %f462;
	fma.rn.f32 	%f461, %f200, %f195, %f461;
	fma.rn.f32 	%f460, %f201, %f195, %f460;
	fma.rn.f32 	%f459, %f202, %f195, %f459;
	fma.rn.f32 	%f458, %f199, %f196, %f458;
	fma.rn.f32 	%f457, %f200, %f196, %f457;
	fma.rn.f32 	%f456, %f201, %f196, %f456;
	fma.rn.f32 	%f455, %f202, %f196, %f455;
	fma.rn.f32 	%f454, %f199, %f197, %f454;
	fma.rn.f32 	%f453, %f200, %f197, %f453;
	fma.rn.f32 	%f452, %f201, %f197, %f452;
	fma.rn.f32 	%f451, %f202, %f197, %f451;
	fma.rn.f32 	%f450, %f199, %f198, %f450;
	fma.rn.f32 	%f449, %f200, %f198, %f449;
	fma.rn.f32 	%f448, %f201, %f198, %f448;
	fma.rn.f32 	%f447, %f202, %f198, %f447;
	ld.global.nc.v4.f32 	{%f203, %f204, %f205, %f206}, [%rd24+16];
	fma.rn.f32 	%f446, %f203, %f195, %f446;
	fma.rn.f32 	%f445, %f204, %f195, %f445;
	fma.rn.f32 	%f444, %f205, %f195, %f444;
	fma.rn.f32 	%f443, %f206, %f195, %f443;
	fma.rn.f32 	%f442, %f203, %f196, %f442;
	fma.rn.f32 	%f441, %f204, %f196, %f441;
	fma.rn.f32 	%f440, %f205, %f196, %f440;
	fma.rn.f32 	%f439, %f206, %f196, %f439;
	fma.rn.f32 	%f438, %f203, %f197, %f438;
	fma.rn.f32 	%f437, %f204, %f197, %f437;
	fma.rn.f32 	%f436, %f205, %f197, %f436;
	fma.rn.f32 	%f435, %f206, %f197, %f435;
	fma.rn.f32 	%f434, %f203, %f198, %f434;
	fma.rn.f32 	%f433, %f204, %f198, %f433;
	fma.rn.f32 	%f432, %f205, %f198, %f432;
	fma.rn.f32 	%f431, %f206, %f198, %f431;
	add.s64 	%rd25, %rd65, %rd4;
	ld.global.nc.f32 	%f207, [%rd25];
	add.s64 	%rd26, %rd65, %rd3;
	ld.global.nc.f32 	%f208, [%rd26];
	add.s64 	%rd27, %rd65, %rd2;
	ld.global.nc.f32 	%f209, [%rd27];
	add.s64 	%rd28, %rd65, %rd1;
	ld.global.nc.f32 	%f210, [%rd28];
	fma.rn.f32 	%f430, %f199, %f207, %f430;
	fma.rn.f32 	%f429, %f200, %f207, %f429;
	fma.rn.f32 	%f428, %f201, %f207, %f428;
	fma.rn.f32 	%f427, %f202, %f207, %f427;
	fma.rn.f32 	%f426, %f199, %f208, %f426;
	fma.rn.f32 	%f425, %f200, %f208, %f425;
	fma.rn.f32 	%f424, %f201, %f208, %f424;
	fma.rn.f32 	%f423, %f202, %f208, %f423;
	fma.rn.f32 	%f422, %f199, %f209, %f422;
	fma.rn.f32 	%f421, %f200, %f209, %f421;
	fma.rn.f32 	%f420, %f201, %f209, %f420;
	fma.rn.f32 	%f419, %f202, %f209, %f419;
	fma.rn.f32 	%f418, %f199, %f210, %f418;
	fma.rn.f32 	%f417, %f200, %f210, %f417;
	fma.rn.f32 	%f416, %f201, %f210, %f416;
	fma.rn.f32 	%f415, %f202, %f210, %f415;
	fma.rn.f32 	%f414, %f203, %f207, %f414;
	fma.rn.f32 	%f413, %f204, %f207, %f413;
	fma.rn.f32 	%f412, %f205, %f207, %f412;
	fma.rn.f32 	%f411, %f206, %f207, %f411;
	fma.rn.f32 	%f410, %f203, %f208, %f410;
	fma.rn.f32 	%f409, %f204, %f208, %f409;
	fma.rn.f32 	%f408, %f205, %f208, %f408;
	fma.rn.f32 	%f407, %f206, %f208, %f407;
	fma.rn.f32 	%f406, %f203, %f209, %f406;
	fma.rn.f32 	%f405, %f204, %f209, %f405;
	fma.rn.f32 	%f404, %f205, %f209, %f404;
	fma.rn.f32 	%f403, %f206, %f209, %f403;
	fma.rn.f32 	%f463, %f203, %f210, %f463;
	fma.rn.f32 	%f464, %f204, %f210, %f464;
	fma.rn.f32 	%f465, %f205, %f210, %f465;
	fma.rn.f32 	%f466, %f206, %f210, %f466;
	add.s64 	%rd65, %rd65, 4;
	add.s32 	%r71, %r71, 1;
	setp.ne.s32 	%p5, %r71, 0;
	shr.u32 	%r44, %r65, 2;
	add.s32 	%r70, %r70, %r44;
	@%p5 bra 	$L__BB2_3;
$L__BB2_4:
	ld.param.u32 	%r66, [_Z13MatMulKernel3PKfS0_Pfjjj_param_4];
	ld.param.u64 	%rd64, [_Z13MatMulKernel3PKfS0_Pfjjj_param_2];
	cvta.to.global.u64 	%rd29, %rd64;
	mov.u32 	%r45, %ctaid.x;
	mov.u32 	%r46, %ntid.x;
	mov.u32 	%r47, %tid.x;
	mad.lo.s32 	%r48, %r45, %r46, %r47;
	shl.b32 	%r49, %r48, 1;
	and.b32  	%r50, %r49, 1073741822;
	cvt.u64.u32 	%rd30, %r50;
	shr.u32 	%r51, %r66, 2;
	mov.u32 	%r52, %ctaid.y;
	mov.u32 	%r53, %ntid.y;
	mov.u32 	%r54, %tid.y;
	mad.lo.s32 	%r55, %r52, %r53, %r54;
	mul.lo.s32 	%r56, %r55, %r51;
	shl.b32 	%r57, %r56, 3;
	cvt.u64.u32 	%rd31, %r57;
	add.s64 	%rd32, %rd31, %rd30;
	shl.b64 	%rd33, %rd32, 4;
	add.s64 	%rd34, %rd29, %rd33;
	ld.global.v4.f32 	{%f211, %f212, %f213, %f214}, [%rd34];
	add.f32 	%f215, %f462, %f211;
	add.f32 	%f216, %f461, %f212;
	add.f32 	%f217, %f460, %f213;
	add.f32 	%f218, %f459, %f214;
	st.global.v4.f32 	[%rd34], {%f215, %f216, %f217, %f218};
	add.s32 	%r58, %r57, %r51;
	cvt.u64.u32 	%rd35, %r58;
	add.s64 	%rd36, %rd35, %rd30;
	shl.b64 	%rd37, %rd36, 4;
	add.s64 	%rd38, %rd29, %rd37;
	ld.global.v4.f32 	{%f219, %f220, %f221, %f222}, [%rd38];
	add.f32 	%f223, %f458, %f219;
	add.f32 	%f224, %f457, %f220;
	add.f32 	%f225, %f456, %f221;
	add.f32 	%f226, %f455, %f222;
	st.global.v4.f32 	[%rd38], {%f223, %f224, %f225, %f226};
	add.s32 	%r59, %r58, %r51;
	cvt.u64.u32 	%rd39, %r59;
	add.s64 	%rd40, %rd39, %rd30;
	shl.b64 	%rd41, %rd40, 4;
	add.s64 	%rd42, %rd29, %rd41;
	ld.global.v4.f32 	{%f227, %f228, %f229, %f230}, [%rd42];
	add.f32 	%f231, %f454, %f227;
	add.f32 	%f232, %f453, %f228;
	add.f32 	%f233, %f452, %f229;
	add.f32 	%f234, %f451, %f230;
	st.global.v4.f32 	[%rd42], {%f231, %f232, %f233, %f234};
	add.s32 	%r60, %r59, %r51;
	cvt.u64.u32 	%rd43, %r60;
	add.s64 	%rd44, %rd43, %rd30;
	shl.b64 	%rd45, %rd44, 4;
	add.s64 	%rd46, %rd29, %rd45;
	ld.global.v4.f32 	{%f235, %f236, %f237, %f238}, [%rd46];
	add.f32 	%f239, %f450, %f235;
	add.f32 	%f240, %f449, %f236;
	add.f32 	%f241, %f448, %f237;
	add.f32 	%f242, %f447, %f238;
	st.global.v4.f32 	[%rd46], {%f239, %f240, %f241, %f242};
	ld.global.v4.f32 	{%f243, %f244, %f245, %f246}, [%rd34+16];
	add.f32 	%f247, %f446, %f243;
	add.f32 	%f248, %f445, %f244;
	add.f32 	%f249, %f444, %f245;
	add.f32 	%f250, %f443, %f246;
	st.global.v4.f32 	[%rd34+16], {%f247, %f248, %f249, %f250};
	ld.global.v4.f32 	{%f251, %f252, %f253, %f254}, [%rd38+16];
	add.f32 	%f255, %f442, %f251;
	add.f32 	%f256, %f441, %f252;
	add.f32 	%f257, %f440, %f253;
	add.f32 	%f258, %f439, %f254;
	st.global.v4.f32 	[%rd38+16], {%f255, %f256, %f257, %f258};
	ld.global.v4.f32 	{%f259, %f260, %f261, %f262}, [%rd42+16];
	add.f32 	%f263, %f438, %f259;
	add.f32 	%f264, %f437, %f260;
	add.f32 	%f265, %f436, %f261;
	add.f32 	%f266, %f435, %f262;
	st.global.v4.f32 	[%rd42+16], {%f263, %f264, %f265, %f266};
	ld.global.v4.f32 	{%f267, %f268, %f269, %f270}, [%rd46+16];
	add.f32 	%f271, %f434, %f267;
	add.f32 	%f272, %f433, %f268;
	add.f32 	%f273, %f432, %f269;
	add.f32 	%f274, %f431, %f270;
	st.global.v4.f32 	[%rd46+16], {%f271, %f272, %f273, %f274};
	add.s32 	%r61, %r60, %r51;
	cvt.u64.u32 	%rd47, %r61;
	add.s64 	%rd48, %rd47, %rd30;
	shl.b64 	%rd49, %rd48, 4;
	add.s64 	%rd50, %rd29, %rd49;
	ld.global.v4.f32 	{%f275, %f276, %f277, %f278}, [%rd50];
	add.f32 	%f279, %f430, %f275;
	add.f32 	%f280, %f429, %f276;
	add.f32 	%f281, %f428, %f277;
	add.f32 	%f282, %f427, %f278;
	st.global.v4.f32 	[%rd50], {%f279, %f280, %f281, %f282};
	add.s32 	%r62, %r61, %r51;
	cvt.u64.u32 	%rd51, %r62;
	add.s64 	%rd52, %rd51, %rd30;
	shl.b64 	%rd53, %rd52, 4;
	add.s64 	%rd54, %rd29, %rd53;
	ld.global.v4.f32 	{%f283, %f284, %f285, %f286}, [%rd54];
	add.f32 	%f287, %f426, %f283;
	add.f32 	%f288, %f425, %f284;
	add.f32 	%f289, %f424, %f285;
	add.f32 	%f290, %f423, %f286;
	st.global.v4.f32 	[%rd54], {%f287, %f288, %f289, %f290};
	add.s32 	%r63, %r62, %r51;
	cvt.u64.u32 	%rd55, %r63;
	add.s64 	%rd56, %rd55, %rd30;
	shl.b64 	%rd57, %rd56, 4;
	add.s64 	%rd58, %rd29, %rd57;
	ld.global.v4.f32 	{%f291, %f292, %f293, %f294}, [%rd58];
	add.f32 	%f295, %f422, %f291;
	add.f32 	%f296, %f421, %f292;
	add.f32 	%f297, %f420, %f293;
	add.f32 	%f298, %f419, %f294;
	st.global.v4.f32 	[%rd58], {%f295, %f296, %f297, %f298};
	add.s32 	%r64, %r63, %r51;
	cvt.u64.u32 	%rd59, %r64;
	add.s64 	%rd60, %rd59, %rd30;
	shl.b64 	%rd61, %rd60, 4;
	add.s64 	%rd62, %rd29, %rd61;
	ld.global.v4.f32 	{%f299, %f300, %f301, %f302}, [%rd62];
	add.f32 	%f303, %f418, %f299;
	add.f32 	%f304, %f417, %f300;
	add.f32 	%f305, %f416, %f301;
	add.f32 	%f306, %f415, %f302;
	st.global.v4.f32 	[%rd62], {%f303, %f304, %f305, %f306};
	ld.global.v4.f32 	{%f307, %f308, %f309, %f310}, [%rd50+16];
	add.f32 	%f311, %f414, %f307;
	add.f32 	%f312, %f413, %f308;
	add.f32 	%f313, %f412, %f309;
	add.f32 	%f314, %f411, %f310;
	st.global.v4.f32 	[%rd50+16], {%f311, %f312, %f313, %f314};
	ld.global.v4.f32 	{%f315, %f316, %f317, %f318}, [%rd54+16];
	add.f32 	%f319, %f410, %f315;
	add.f32 	%f320, %f409, %f316;
	add.f32 	%f321, %f408, %f317;
	add.f32 	%f322, %f407, %f318;
	st.global.v4.f32 	[%rd54+16], {%f319, %f320, %f321, %f322};
	ld.global.v4.f32 	{%f323, %f324, %f325, %f326}, [%rd58+16];
	add.f32 	%f327, %f406, %f323;
	add.f32 	%f328, %f405, %f324;
	add.f32 	%f329, %f404, %f325;
	add.f32 	%f330, %f403, %f326;
	st.global.v4.f32 	[%rd58+16], {%f327, %f328, %f329, %f330};
	ld.global.v4.f32 	{%f331, %f332, %f333, %f334}, [%rd62+16];
	add.f32 	%f335, %f463, %f331;
	add.f32 	%f336, %f464, %f332;
	add.f32 	%f337, %f465, %f333;
	add.f32 	%f338, %f466, %f334;
	st.global.v4.f32 	[%rd62+16], {%f335, %f336, %f337, %f338};
$L__BB2_5:
	ret;

}


// ===== COMPILED SASS (sm_100) =====

	.target	sm_100

	.elftype	@"ET_EXEC"


//--------------------- .note.nv.tkinfo           --------------------------
	.section	.note.nv.tkinfo,"",@"SHT_NOTE"
	.sectionflags	@"SHF_NOTE_NV_TKINFO"
	.tkinfo
        /*0018*/ 	.word	0x00000002
        /*0030*/ 	.string	""
        /*0030*/ 	.string	"ptxas"
        /*0030*/ 	.string	"Cuda compilation tools, release 13.0, V13.0.88"
        /*0030*/ 	.string	"Build cuda_13.0.r13.0/compiler.36424714_0"
        /*0030*/ 	.string	"-arch sm_100 -m 64 "



//--------------------- .note.nv.cuinfo           --------------------------
	.section	.note.nv.cuinfo,"",@"SHT_NOTE"
	.sectionflags	@"SHF_NOTE_NV_CUINFO"
        /*0018*/ 	.short	0x0002
        /*001a*/ 	.short	0x0064
        /*001c*/ 	.short	0x0082
	.zero		2


//--------------------- .nv.info                  --------------------------
	.section	.nv.info,"",@"SHT_CUDA_INFO"
	.align	4


	//----- nvinfo : EIATTR_REGCOUNT
	.align		4
        /*0000*/ 	.byte	0x04, 0x2f
        /*0002*/ 	.short	(.L_1 - .L_0)
	.align		4
.L_0:
        /*0004*/ 	.word	index@(_Z13MatMulKernel1PKfS0_Pfjjj)
        /*0008*/ 	.word	0x00000020


	//----- nvinfo : EIATTR_FRAME_SIZE
	.align		4
.L_1:
        /*000c*/ 	.byte	0x04, 0x11
        /*000e*/ 	.short	(.L_3 - .L_2)
	.align		4
.L_2:
        /*0010*/ 	.word	index@(_Z13MatMulKernel1PKfS0_Pfjjj)
        /*0014*/ 	.word	0x00000000


	//----- nvinfo : EIATTR_REGCOUNT
	.align		4
.L_3:
        /*0018*/ 	.byte	0x04, 0x2f
        /*001a*/ 	.short	(.L_5 - .L_4)
	.align		4
.L_4:
        /*001c*/ 	.word	index@(_Z12MatMulKernelPKfS0_Pfjjj)
        /*0020*/ 	.word	0x00000027


	//----- nvinfo : EIATTR_FRAME_SIZE
	.align		4
.L_5:
        /*0024*/ 	.byte	0x04, 0x11
        /*0026*/ 	.short	(.L_7 - .L_6)
	.align		4
.L_6:
        /*0028*/ 	.word	index@(_Z12MatMulKernelPKfS0_Pfjjj)
        /*002c*/ 	.word	0x00000000


	//----- nvinfo : EIATTR_REGCOUNT
	.align		4
.L_7:
        /*0030*/ 	.byte	0x04, 0x2f
        /*0032*/ 	.short	(.L_9 - .L_8)
	.align		4
.L_8:
        /*0034*/ 	.word	index@(_Z13MatMulKernel3PKfS0_Pfjjj)
        /*0038*/ 	.word	0x00000060


	//----- nvinfo : EIATTR_FRAME_SIZE
	.align		4
.L_9:
        /*003c*/ 	.byte	0x04, 0x11
        /*003e*/ 	.short	(.L_11 - .L_10)
	.align		4
.L_10:
        /*0040*/ 	.word	index@(_Z13MatMulKernel3PKfS0_Pfjjj)
        /*0044*/ 	.word	0x00000000


	//----- nvinfo : EIATTR_MIN_STACK_SIZE
	.align		4
.L_11:
        /*0048*/ 	.byte	0x04, 0x12
        /*004a*/ 	.short	(.L_13 - .L_12)
	.align		4
.L_12:
        /*004c*/ 	.word	index@(_Z13MatMulKernel3PKfS0_Pfjjj)
        /*0050*/ 	.word	0x00000000


	//----- nvinfo : EIATTR_MIN_STACK_SIZE
	.align		4
.L_13:
        /*0054*/ 	.byte	0x04, 0x12
        /*0056*/ 	.short	(.L_15 - .L_14)
	.align		4
.L_14:
        /*0058*/ 	.word	index@(_Z12MatMulKernelPKfS0_Pfjjj)
        /*005c*/ 	.word	0x00000000


	//----- nvinfo : EIATTR_MIN_STACK_SIZE
	.align		4
.L_15:
        /*0060*/ 	.byte	0x04, 0x12
        /*0062*/ 	.short	(.L_17 - .L_16)
	.align		4
.L_16:
        /*0064*/ 	.word	index@(_Z13MatMulKernel1PKfS0_Pfjjj)
        /*0068*/ 	.word	0x00000000
.L_17:


//--------------------- .nv.compat                --------------------------
	.section	.nv.compat,"",@"SHT_CUDA_COMPAT_INFO"
	.align	4
        /*0000*/ 	.byte	0x02, 0x09, 0x00, 0x00, 0x02, 0x02, 0x01, 0x00, 0x02, 0x05, 0x05, 0x00, 0x03, 0x07, 0x01, 0x01
        /*0010*/ 	.byte	0x02, 0x03, 0x00, 0x00, 0x02, 0x06, 0x01, 0x00, 0x04, 0x0b, 0x08, 0x00, 0x09, 0x00, 0x00, 0x00
        /*0020*/ 	.byte	0x00, 0x00, 0x00, 0x00


//--------------------- .nv.info._Z13MatMulKernel3PKfS0_Pfjjj --------------------------
	.section	.nv.info._Z13MatMulKernel3PKfS0_Pfjjj,"",@"SHT_CUDA_INFO"
	.sectionflags	@""
	.align	4


	//----- nvinfo : EIATTR_CUDA_API_VERSION
	.align		4
        /*0000*/ 	.byte	0x04, 0x37
        /*0002*/ 	.short	(.L_19 - .L_18)
.L_18:
        /*0004*/ 	.word	0x00000082


	//----- nvinfo : EIATTR_KPARAM_INFO
	.align		4
.L_19:
        /*0008*/ 	.byte	0x04, 0x17
        /*000a*/ 	.short	(.L_21 - .L_20)
.L_20:
        /*000c*/ 	.word	0x00000000
        /*0010*/ 	.short	0x0005
        /*0012*/ 	.short	0x0020
        /*0014*/ 	.byte	0x00, 0xf0, 0x11, 0x00


	//----- nvinfo : EIATTR_KPARAM_INFO
	.align		4
.L_21:
        /*0018*/ 	.byte	0x04, 0x17
        /*001a*/ 	.short	(.L_23 - .L_22)
.L_22:
        /*001c*/ 	.word	0x00000000
        /*0020*/ 	.short	0x0004
        /*0022*/ 	.short	0x001c
        /*0024*/ 	.byte	0x00, 0xf0, 0x11, 0x00


	//----- nvinfo : EIATTR_KPARAM_INFO
	.align		4
.L_23:
        /*0028*/ 	.byte	0x04, 0x17
        /*002a*/ 	.short	(.L_25 - .L_24)
.L_24:
        /*002c*/ 	.word	0x00000000
        /*0030*/ 	.short	0x0003
        /*0032*/ 	.short	0x0018
        /*0034*/ 	.byte	0x00, 0xf0, 0x11, 0x00


	//----- nvinfo : EIATTR_KPARAM_INFO
	.align		4
.L_25:
        /*0038*/ 	.byte	0x04, 0x17
        /*003a*/ 	.short	(.L_27 - .L_26)
.L_26:
        /*003c*/ 	.word	0x00000000
        /*0040*/ 	.short	0x0002
        /*0042*/ 	.short	0x0010
        /*0044*/ 	.byte	0x00, 0xf5, 0x21, 0x00


	//----- nvinfo : EIATTR_KPARAM_INFO
	.align		4
.L_27:
        /*0048*/ 	.byte	0x04, 0x17
        /*004a*/ 	.short	(.L_29 - .L_28)
.L_28:
        /*004c*/ 	.word	0x00000000
        /*0050*/ 	.short	0x0001
        /*0052*/ 	.short	0x0008
        /*0054*/ 	.byte	0x00, 0xf5, 0x21, 0x00


	//----- nvinfo : EIATTR_KPARAM_INFO
	.align		4
.L_29:
        /*0058*/ 	.byte	0x04, 0x17
        /*005a*/ 	.short	(.L_31 - .L_30)
.L_30:
        /*005c*/ 	.word	0x00000000
        /*0060*/ 	.short	0x0000
        /*0062*/ 	.short	0x0000
        /*0064*/ 	.byte	0x00, 0xf5, 0x21, 0x00


	//----- nvinfo : EIATTR_SPARSE_MMA_MASK
	.align		4
.L_31:
        /*0068*/ 	.byte	0x03, 0x50
        /*006a*/ 	.short	0x0000


	//----- nvinfo : EIATTR_MAXREG_COUNT
	.align		4
        /*006c*/ 	.byte	0x03, 0x1b
        /*006e*/ 	.short	0x00ff


	//----- nvinfo : EIATTR_MERCURY_ISA_VERSION
	.align		4
        /*0070*/ 	.byte	0x03, 0x5f
        /*0072*/ 	.short	0x0101


	//----- nvinfo : EIATTR_VRC_CTA_INIT_COUNT
	.align		4
        /*0074*/ 	.byte	0x02, 0x4a
	.zero		1
	.zero		1


	//----- nvinfo : EIATTR_EXIT_INSTR_OFFSETS
	.align		4
        /*0078*/ 	.byte	0x04, 0x1c
        /*007a*/ 	.short	(.L_33 - .L_32)


	//   ....[0]....
.L_32:
        /*007c*/ 	.word	0x000000e0


	//   ....[1]....
        /*0080*/ 	.word	0x00001170


	//----- nvinfo : EIATTR_CBANK_PARAM_SIZE
	.align		4
.L_33:
        /*0084*/ 	.byte	0x03, 0x19
        /*0086*/ 	.short	0x0024


	//----- nvinfo : EIATTR_PARAM_CBANK
	.align		4
        /*0088*/ 	.byte	0x04, 0x0a
        /*008a*/ 	.short	(.L_35 - .L_34)
	.align		4
.L_34:
        /*008c*/ 	.word	index@(.nv.constant0._Z13MatMulKernel3PKfS0_Pfjjj)
        /*0090*/ 	.short	0x0380
        /*0092*/ 	.short	0x0024


	//----- nvinfo : EIATTR_SW_WAR
	.align		4
.L_35:
        /*0094*/ 	.byte	0x04, 0x36
        /*0096*/ 	.short	(.L_37 - .L_36)
.L_36:
        /*0098*/ 	.word	0x00000008
.L_37:


//--------------------- .nv.info._Z12MatMulKernelPKfS0_Pfjjj --------------------------
	.section	.nv.info._Z12MatMulKernelPKfS0_Pfjjj,"",@"SHT_CUDA_INFO"
	.sectionflags	@""
	.align	4


	//----- nvinfo : EIATTR_CUDA_API_VERSION
	.align		4
        /*0000*/ 	.byte	0x04, 0x37
        /*0002*/ 	.short	(.L_39 - .L_38)
.L_38:
        /*0004*/ 	.word	0x00000082


	//----- nvinfo : EIATTR_KPARAM_INFO
	.align		4
.L_39:
        /*0008*/ 	.byte	0x04, 0x17
        /*000a*/ 	.short	(.L_41 - .L_40)
.L_40:
        /*000c*/ 	.word	0x00000000
        /*0010*/ 	.short	0x0005
        /*0012*/ 	.short	0x0020
        /*0014*/ 	.byte	0x00, 0xf0, 0x11, 0x00


	//----- nvinfo : EIATTR_KPARAM_INFO
	.align		4
.L_41:
        /*0018*/ 	.byte	0x04, 0x17
        /*001a*/ 	.short	(.L_43 - .L_42)
.L_42:
        /*001c*/ 	.word	0x00000000
        /*0020*/ 	.short	0x0004
        /*0022*/ 	.short	0x001c
        /*0024*/ 	.byte	0x00, 0xf0, 0x11, 0x00


	//----- nvinfo : EIATTR_KPARAM_INFO
	.align		4
.L_43:
        /*0028*/ 	.byte	0x04, 0x17
        /*002a*/ 	.short	(.L_45 - .L_44)
.L_44:
        /*002c*/ 	.word	0x00000000
        /*0030*/ 	.short	0x0003
        /*0032*/ 	.short	0x0018
        /*0034*/ 	.byte	0x00, 0xf0, 0x11, 0x00


	//----- nvinfo : EIATTR_KPARAM_INFO
	.align		4
.L_45:
        /*0038*/ 	.byte	0x04, 0x17
        /*003a*/ 	.short	(.L_47 - .L_46)
.L_46:
        /*003c*/ 	.word	0x00000000
        /*0040*/ 	.short	0x0002
        /*0042*/ 	.short	0x0010
        /*0044*/ 	.byte	0x00, 0xf5, 0x21, 0x00


	//----- nvinfo : EIATTR_KPARAM_INFO
	.align		4
.L_47:
        /*0048*/ 	.byte	0x04, 0x17
        /*004a*/ 	.short	(.L_49 - .L_48)
.L_48:
        /*004c*/ 	.word	0x00000000
        /*0050*/ 	.short	0x0001
        /*0052*/ 	.short	0x0008
        /*0054*/ 	.byte	0x00, 0xf5, 0x21, 0x00


	//----- nvinfo : EIATTR_KPARAM_INFO
	.align		4
.L_49:
        /*0058*/ 	.byte	0x04, 0x17
        /*005a*/ 	.short	(.L_51 - .L_50)
.L_50:
        /*005c*/ 	.word	0x00000000
        /*0060*/ 	.short	0x0000
        /*0062*/ 	.short	0x0000
        /*0064*/ 	.byte	0x00, 0xf5, 0x21, 0x00


	//----- nvinfo : EIATTR_SPARSE_MMA_MASK
	.align		4
.L_51:
        /*0068*/ 	.byte	0x03, 0x50
        /*006a*/ 	.short	0x0000


	//----- nvinfo : EIATTR_MAXREG_COUNT
	.align		4
        /*006c*/ 	.byte	0x03, 0x1b
        /*006e*/ 	.short	0x00ff


	//----- nvinfo : EIATTR_MERCURY_ISA_VERSION
	.align		4
        /*0070*/ 	.byte	0x03, 0x5f
        /*0072*/ 	.short	0x0101


	//----- nvinfo : EIATTR_VRC_CTA_INIT_COUNT
	.align		4
        /*0074*/ 	.byte	0x02, 0x4a
	.zero		1
	.zero		1


	//----- nvinfo : EIATTR_EXIT_INSTR_OFFSETS
	.align		4
        /*0078*/ 	.byte	0x04, 0x1c
        /*007a*/ 	.short	(.L_53 - .L_52)


	//   ....[0]....
.L_52:
        /*007c*/ 	.word	0x000000e0


	//   ....[1]....
        /*0080*/ 	.word	0x00000bd0


	//----- nvinfo : EIATTR_CBANK_PARAM_SIZE
	.align		4
.L_53:
        /*0084*/ 	.byte	0x03, 0x19
        /*0086*/ 	.short	0x0024


	//----- nvinfo : EIATTR_PARAM_CBANK
	.align		4
        /*0088*/ 	.byte	0x04, 0x0a
        /*008a*/ 	.short	(.L_55 - .L_54)
	.align		4
.L_54:
        /*008c*/ 	.word	index@(.nv.constant0._Z12MatMulKernelPKfS0_Pfjjj)
        /*0090*/ 	.short	0x0380
        /*0092*/ 	.short	0x0024


	//----- nvinfo : EIATTR_SW_WAR
	.align		4
.L_55:
        /*0094*/ 	.byte	0x04, 0x36
        /*0096*/ 	.short	(.L_57 - .L_56)
.L_56:
        /*0098*/ 	.word	0x00000008
.L_57:


//--------------------- .nv.info._Z13MatMulKernel1PKfS0_Pfjjj --------------------------
	.section	.nv.info._Z13MatMulKernel1PKfS0_Pfjjj,"",@"SHT_CUDA_INFO"
	.sectionflags	@""
	.align	4


	//----- nvinfo : EIATTR_CUDA_API_VERSION
	.align		4
        /*0000*/ 	.byte	0x04, 0x37
        /*0002*/ 	.short	(.L_59 - .L_58)
.L_58:
        /*0004*/ 	.word	0x00000082


	//----- nvinfo : EIATTR_KPARAM_INFO
	.align		4
.L_59:
        /*0008*/ 	.byte	0x04, 0x17
        /*000a*/ 	.short	(.L_61 - .L_60)
.L_60:
        /*000c*/ 	.word	0x00000000
        /*0010*/ 	.short	0x0005
        /*0012*/ 	.short	0x0020
        /*0014*/ 	.byte	0x00, 0xf0, 0x11, 0x00


	//----- nvinfo : EIATTR_KPARAM_INFO
	.align		4
.L_61:
        /*0018*/ 	.byte	0x04, 0x17
        /*001a*/ 	.short	(.L_63 - .L_62)
.L_62:
        /*001c*/ 	.word	0x00000000
        /*0020*/ 	.short	0x0004
        /*0022*/ 	.short	0x001c
        /*0024*/ 	.byte	0x00, 0xf0, 0x11, 0x00


	//----- nvinfo : EIATTR_KPARAM_INFO
	.align		4
.L_63:
        /*0028*/ 	.byte	0x04, 0x17
        /*002a*/ 	.short	(.L_65 - .L_64)
.L_64:
        /*002c*/ 	.word	0x00000000
        /*0030*/ 	.short	0x0003
        /*0032*/ 	.short	0x0018
        /*0034*/ 	.byte	0x00, 0xf0, 0x11, 0x00


	//----- nvinfo : EIATTR_KPARAM_INFO
	.align		4
.L_65:
        /*0038*/ 	.byte	0x04, 0x17
        /*003a*/ 	.short	(.L_67 - .L_66)
.L_66:
        /*003c*/ 	.word	0x00000000
        /*0040*/ 	.short	0x0002
        /*0042*/ 	.short	0x0010
        /*0044*/ 	.byte	0x00, 0xf5, 0x21, 0x00


	//----- nvinfo : EIATTR_KPARAM_INFO
	.align		4
.L_67:
        /*0048*/ 	.byte	0x04, 0x17
        /*004a*/ 	.short	(.L_69 - .L_68)
.L_68:
        /*004c*/ 	.word	0x00000000
        /*0050*/ 	.short	0x0001
        /*0052*/ 	.short	0x0008
        /*0054*/ 	.byte	0x00, 0xf5, 0x21, 0x00


	//----- nvinfo : EIATTR_KPARAM_INFO
	.align		4
.L_69:
        /*0058*/ 	.byte	0x04, 0x17
        /*005a*/ 	.short	(.L_71 - .L_70)
.L_70:
        /*005c*/ 	.word	0x00000000
        /*0060*/ 	.short	0x0000
        /*0062*/ 	.short	0x0000
        /*0064*/ 	.byte	0x00, 0xf5, 0x21, 0x00


	//----- nvinfo : EIATTR_SPARSE_MMA_MASK
	.align		4
.L_71:
        /*0068*/ 	.byte	0x03, 0x50
        /*006a*/ 	.short	0x0000


	//----- nvinfo : EIATTR_MAXREG_COUNT
	.align		4
        /*006c*/ 	.byte	0x03, 0x1b
        /*006e*/ 	.short	0x00ff


	//----- nvinfo : EIATTR_MERCURY_ISA_VERSION
	.align		4
        /*0070*/ 	.byte	0x03, 0x5f
        /*0072*/ 	.short	0x0101


	//----- nvinfo : EIATTR_VRC_CTA_INIT_COUNT
	.align		4
        /*0074*/ 	.byte	0x02, 0x4a
	.zero		1
	.zero		1


	//----- nvinfo : EIATTR_EXIT_INSTR_OFFSETS
	.align		4
        /*0078*/ 	.byte	0x04, 0x1c
        /*007a*/ 	.short	(.L_73 - .L_72)


	//   ....[0]....
.L_72:
        /*007c*/ 	.word	0x000000c0


	//   ....[1]....
        /*0080*/ 	.word	0x00000cd0


	//----- nvinfo : EIATTR_CBANK_PARAM_SIZE
	.align		4
.L_73:
        /*0084*/ 	.byte	0x03, 0x19
        /*0086*/ 	.short	0x0024


	//----- nvinfo : EIATTR_PARAM_CBANK
	.align		4
        /*0088*/ 	.byte	0x04, 0x0a
        /*008a*/ 	.short	(.L_75 - .L_74)
	.align		4
.L_74:
        /*008c*/ 	.word	index@(.nv.constant0._Z13MatMulKernel1PKfS0_Pfjjj)
        /*0090*/ 	.short	0x0380
        /*0092*/ 	.short	0x0024


	//----- nvinfo : EIATTR_SW_WAR
	.align		4
.L_75:
        /*0094*/ 	.byte	0x04, 0x36
        /*0096*/ 	.short	(.L_77 - .L_76)
.L_76:
        /*0098*/ 	.word	0x00000008
.L_77:


//--------------------- .nv.callgraph             --------------------------
	.section	.nv.callgraph,"",@"SHT_CUDA_CALLGRAPH"
	.align	4
	.sectionentsize	8
	.align		4
        /*0000*/ 	.word	0x00000000
	.align		4
        /*0004*/ 	.word	0xffffffff
	.align		4
        /*0008*/ 	.word	0x00000000
	.align		4
        /*000c*/ 	.word	0xfffffffe
	.align		4
        /*0010*/ 	.word	0x00000000
	.align		4
        /*0014*/ 	.word	0xfffffffd
	.align		4
        /*0018*/ 	.word	0x00000000
	.align		4
        /*001c*/ 	.word	0xfffffffc


//--------------------- .text._Z13MatMulKernel3PKfS0_Pfjjj --------------------------
	.section	.text._Z13MatMulKernel3PKfS0_Pfjjj,"ax",@progbits
	.align	128
        .global         _Z13MatMulKernel3PKfS0_Pfjjj
        .type           _Z13MatMulKernel3PKfS0_Pfjjj,@function
        .size           _Z13MatMulKernel3PKfS0_Pfjjj,(.L_x_13 - _Z13MatMulKernel3PKfS0_Pfjjj)
        .other          _Z13MatMulKernel3PKfS0_Pfjjj,@"STO_CUDA_ENTRY STV_DEFAULT"
_Z13MatMulKernel3PKfS0_Pfjjj:
.text._Z13MatMulKernel3PKfS0_Pfjjj:
[----:B------:R-:W-:Y:S01]  /*0000*/  LDC R1, c[0x0][0x37c] ;  /* 0x0000df00ff017b82 */ /* 0x000fe20000000800 */
[----:B------:R-:W0:Y:S07]  /*0010*/  S2R R40, SR_TID.Y ;  /* 0x0000000000287919 */ /* 0x000e2e0000002200 */
[----:B------:R-:W1:Y:S01]  /*0020*/  LDC R3, c[0x0][0x360] ;  /* 0x0000d800ff037b82 */ /* 0x000e620000000800 */
[----:B------:R-:W2:Y:S01]  /*0030*/  LDCU.64 UR10, c[0x0][0x398] ;  /* 0x00007300ff0a77ac */ /* 0x000ea20008000a00 */
[----:B------:R-:W1:Y:S06]  /*0040*/  S2R R74, SR_TID.X ;  /* 0x00000000004a7919 */ /* 0x000e6c0000002100 */
[----:B------:R-:W0:Y:S08]  /*0050*/  S2UR UR6, SR_CTAID.Y ;  /* 0x00000000000679c3 */ /* 0x000e300000002600 */
[----:B------:R-:W0:Y:S08]  /*0060*/  LDC R5, c[0x0][0x364] ;  /* 0x0000d900ff057b82 */ /* 0x000e300000000800 */
[----:B------:R-:W1:Y:S01]  /*0070*/  S2UR UR5, SR_CTAID.X ;  /* 0x00000000000579c3 */ /* 0x000e620000002500 */
[----:B0-----:R-:W-:-:S05]  /*0080*/  IMAD R2, R5, UR6, R40 ;  /* 0x0000000605027c24 */ /* 0x001fca000f8e0228 */
[----:B------:R-:W-:Y:S01]  /*0090*/  SHF.L.U32 R2, R2, 0x3, RZ ;  /* 0x0000000302027819 */ /* 0x000fe200000006ff */
[----:B-1----:R-:W-:-:S03]  /*00a0*/  IMAD R0, R3, UR5, R74 ;  /* 0x0000000503007c24 */ /* 0x002fc6000f8e024a */
[----:B--2---:R-:W-:Y:S02]  /*00b0*/  ISETP.GE.U32.AND P0, PT, R2, UR10, PT ;  /* 0x0000000a02007c0c */ /* 0x004fe4000bf06070 */
[----:B------:R-:W-:-:S04]  /*00c0*/  SHF.L.U32 R0, R0, 0x3, RZ ;  /* 0x0000000300007819 */ /* 0x000fc800000006ff */
[----:B------:R-:W-:-:S13]  /*00d0*/  ISETP.GE.U32.OR P0, PT, R0, UR11, P0 ;  /* 0x0000000b00007c0c */ /* 0x000fda0008706470 */
[----:B------:R-:W-:Y:S05]  /*00e0*/  @P0 EXIT ;  /* 0x000000000000094d */ /* 0x000fea0003800000 */
[----:B------:R-:W0:Y:S01]  /*00f0*/  LDC R75, c[0x0][0x3a0] ;  /* 0x0000e800ff4b7b82 */ /* 0x000e220000000800 */
[----:B------:R-:W1:Y:S01]  /*0100*/  LDCU.64 UR8, c[0x0][0x358] ;  /* 0x00006b00ff0877ac */ /* 0x000e620008000a00 */
[----:B0-----:R-:W-:-:S13]  /*0110*/  ISETP.NE.AND P0, PT, R75, RZ, PT ;  /* 0x000000ff4b00720c */ /* 0x001fda0003f05270 */
[----:B-1----:R-:W-:Y:S05]  /*0120*/  @!P0 BRA `(.L_x_0) ;  /* 0x0000000400cc8947 */ /* 0x002fea0003800000 */
[-C--:B------:R-:W-:Y:S01]  /*0130*/  IMAD R2, R2, R75.reuse, R75 ;  /* 0x0000004b02027224 */ /* 0x080fe200078e024b */
[----:B------:R-:W0:Y:S01]  /*0140*/  LDC R65, c[0x0][0x384] ;  /* 0x0000e100ff417b82 */ /* 0x000e220000000800 */
[----:B------:R-:W1:Y:S01]  /*0150*/  LDCU UR4, c[0x0][0x380] ;  /* 0x00007000ff0477ac */ /* 0x000e620008000800 */
[C---:B------:R-:W-:Y:S02]  /*0160*/  IADD3 R86, PT, PT, -R75.reuse, RZ, RZ ;  /* 0x000000ff4b567210 */ /* 0x040fe40007ffe1ff */
[----:B------:R-:W-:Y:S01]  /*0170*/  LEA R2, R75, R2, 0x1 ;  /* 0x000000024b027211 */ /* 0x000fe200078e08ff */
[----:B------:R-:W2:Y:S03]  /*0180*/  LDCU.64 UR12, c[0x0][0x388] ;  /* 0x00007100ff0c77ac */ /* 0x000ea60008000a00 */
[----:B------:R-:W-:-:S04]  /*0190*/  IADD3 R82, PT, PT, R2, R75, RZ ;  /* 0x0000004b02527210 */ /* 0x000fc80007ffe0ff */
[----:B------:R-:W-:-:S04]  /*01a0*/  IADD3 R83, PT, PT, R82, R75, RZ ;  /* 0x0000004b52537210 */ /* 0x000fc80007ffe0ff */
[-C--:B------:R-:W-:Y:S02]  /*01b0*/  IADD3 R84, PT, PT, R83, R75.reuse, RZ ;  /* 0x0000004b53547210 */ /* 0x080fe40007ffe0ff */
[----:B-1----:R-:W-:Y:S01]  /*01c0*/  MOV R64, UR4 ;  /* 0x0000000400407c02 */ /* 0x002fe20008000f00 */
[----:B------:R-:W-:Y:S01]  /*01d0*/  UMOV UR4, URZ ;  /* 0x000000ff00047c82 */ /* 0x000fe20008000000 */
[----:B------:R-:W-:-:S07]  /*01e0*/  IADD3 R85, PT, PT, R84, R75, RZ ;  /* 0x0000004b54557210 */ /* 0x000fce0007ffe0ff */
.L_x_1:
[----:B------:R-:W1:Y:S01]  /*01f0*/  LDC R25, c[0x0][0x364] ;  /* 0x0000d900ff197b82 */ /* 0x000e620000000800 */
[----:B0-----:R-:W-:-:S04]  /*0200*/  IMAD.WIDE.U32 R30, R83, 0x4, R64 ;  /* 0x00000004531e7825 */ /* 0x001fc800078e0040 */
[----:B------:R-:W-:Y:S01]  /*0210*/  IMAD.WIDE.U32 R92, R82, 0x4, R64 ;  /* 0x00000004525c7825 */ /* 0x000fe200078e0040 */
[----:B------:R0:W3:Y:S02]  /*0220*/  LDG.E.CONSTANT R91, desc[UR8][R30.64] ;  /* 0x000000081e5b7981 */ /* 0x0000e4000c1e9900 */
[----:B------:R-:W4:Y:S03]  /*0230*/  LDC R27, c[0x0][0x360] ;  /* 0x0000d800ff1b7b82 */ /* 0x000f260000000800 */
[----:B------:R5:W3:Y:S01]  /*0240*/  LDG.E.CONSTANT R92, desc[UR8][R92.64] ;  /* 0x000000085c5c7981 */ /* 0x000ae2000c1e9900 */
[----:B-1----:R-:W-:-:S04]  /*0250*/  IMAD R24, R25, UR6, R40 ;  /* 0x0000000619187c24 */ /* 0x002fc8000f8e0228 */
[----:B------:R-:W-:Y:S02]  /*0260*/  IMAD R26, R24, R75, RZ ;  /* 0x0000004b181a7224 */ /* 0x000fe400078e02ff */
[----:B----4-:R-:W-:-:S03]  /*0270*/  IMAD R27, R27, UR5, R74 ;  /* 0x000000051b1b7c24 */ /* 0x010fc6000f8e024a */
[----:B------:R-:W-:Y:S02]  /*0280*/  SHF.L.U32 R26, R26, 0x3, RZ ;  /* 0x000000031a1a7819 */ /* 0x000fe400000006ff */
[----:B------:R-:W-:Y:S02]  /*0290*/  SHF.L.U32 R27, R27, 0x1, RZ ;  /* 0x000000011b1b7819 */ /* 0x000fe400000006ff */
[-C--:B------:R-:W-:Y:S02]  /*02a0*/  IADD3 R66, PT, PT, R26, R75.reuse, RZ ;  /* 0x0000004b1a427210 */ /* 0x080fe40007ffe0ff */
[----:B------:R-:W-:Y:S02]  /*02b0*/  LOP3.LUT R67, R27, 0x3ffffffe, RZ, 0xc0, !PT ;  /* 0x3ffffffe1b437812 */ /* 0x000fe400078ec0ff */
[-C--:B0-----:R-:W-:Y:S02]  /*02c0*/  IADD3 R30, PT, PT, R66, R75.reuse, RZ ;  /* 0x0000004b421e7210 */ /* 0x081fe40007ffe0ff */
[----:B------:R-:W-:Y:S01]  /*02d0*/  IADD3 R67, P0, PT, R67, UR4, RZ ;  /* 0x0000000443437c10 */ /* 0x000fe2000ff1e0ff */
[----:B------:R-:W-:Y:S01]  /*02e0*/  IMAD.WIDE.U32 R24, R84, 0x4, R64 ;  /* 0x0000000454187825 */ /* 0x000fe200078e0040 */
[----:B------:R-:W-:-:S03]  /*02f0*/  IADD3 R31, PT, PT, R30, R75, RZ ;  /* 0x0000004b1e1f7210 */ /* 0x000fc60007ffe0ff */
[--C-:B------:R-:W-:Y:S01]  /*0300*/  IMAD.WIDE.U32 R68, R66, 0x4, R64.reuse ;  /* 0x0000000442447825 */ /* 0x100fe200078e0040 */
[----:B-----5:R-:W-:Y:S01]  /*0310*/  IADD3.X R93, PT, PT, RZ, RZ, RZ, P0, !PT ;  /* 0x000000ffff5d7210 */ /* 0x020fe200007fe4ff */
[----:B------:R0:W4:Y:S01]  /*0320*/  LDG.E.CONSTANT R89, desc[UR8][R24.64] ;  /* 0x0000000818597981 */ /* 0x000122000c1e9900 */
[----:B--2---:R-:W-:Y:S01]  /*0330*/  LEA R66, P0, R67, UR12, 0x4 ;  /* 0x0000000c43427c11 */ /* 0x004fe2000f8020ff */
[----:B------:R-:W-:Y:S02]  /*0340*/  IMAD.WIDE.U32 R28, R85, 0x4, R64 ;  /* 0x00000004551c7825 */ /* 0x000fe400078e0040 */
[----:B------:R1:W2:Y:S01]  /*0350*/  LDG.E.CONSTANT R90, desc[UR8][R68.64] ;  /* 0x00000008445a7981 */ /* 0x0002a2000c1e9900 */
[----:B------:R-:W-:Y:S01]  /*0360*/  LEA.HI.X R67, R67, UR13, R93, 0x4, P0 ;  /* 0x0000000d43437c11 */ /* 0x000fe200080f245d */
[--C-:B------:R-:W-:Y:S02]  /*0370*/  IMAD.WIDE.U32 R26, R26, 0x4, R64.reuse ;  /* 0x000000041a1a7825 */ /* 0x100fe400078e0040 */
[----:B------:R-:W5:Y:S02]  /*0380*/  LDG.E.CONSTANT R87, desc[UR8][R28.64] ;  /* 0x000000081c577981 */ /* 0x000f64000c1e9900 */
[----:B0-----:R-:W-:-:S02]  /*0390*/  IMAD.WIDE.U32 R24, R30, 0x4, R64 ;  /* 0x000000041e187825 */ /* 0x001fc400078e0040 */
[----:B------:R-:W3:Y:S02]  /*03a0*/  LDG.E.CONSTANT R88, desc[UR8][R26.64] ;  /* 0x000000081a587981 */ /* 0x000ee4000c1e9900 */
[----:B-1----:R-:W-:Y:S02]  /*03b0*/  IMAD.WIDE.U32 R68, R31, 0x4, R64 ;  /* 0x000000041f447825 */ /* 0x002fe400078e0040 */
[----:B------:R-:W4:Y:S04]  /*03c0*/  LDG.E.CONSTANT R93, desc[UR8][R24.64] ;  /* 0x00000008185d7981 */ /* 0x000f28000c1e9900 */
[----:B------:R-:W5:Y:S04]  /*03d0*/  LDG.E.CONSTANT R68, desc[UR8][R68.64] ;  /* 0x0000000844447981 */ /* 0x000f68000c1e9900 */
[----:B------:R-:W3:Y:S04]  /*03e0*/  LDG.E.128.CONSTANT R28, desc[UR8][R66.64+0x10] ;  /* 0x00001008421c7981 */ /* 0x000ee8000c1e9d00 */
[----:B------:R-:W2:Y:S01]  /*03f0*/  LDG.E.128.CONSTANT R24, desc[UR8][R66.64] ;  /* 0x0000000842187981 */ /* 0x000ea2000c1e9d00 */
[----:B------:R-:W-:-:S02]  /*0400*/  IADD3 R64, P0, PT, R64, 0x4, RZ ;  /* 0x0000000440407810 */ /* 0x000fc40007f1e0ff */
[----:B------:R-:W-:Y:S02]  /*0410*/  IADD3 R86, PT, PT, R86, 0x1, RZ ;  /* 0x0000000156567810 */ /* 0x000fe40007ffe0ff */
[----:B------:R-:W-:Y:S02]  /*0420*/  IADD3.X R65, PT, PT, RZ, R65, RZ, P0, !PT ;  /* 0x00000041ff417210 */ /* 0x000fe400007fe4ff */
[----:B------:R-:W-:Y:S01]  /*0430*/  ISETP.NE.AND P0, PT, R86, RZ, PT ;  /* 0x000000ff5600720c */ /* 0x000fe20003f05270 */
[----:B------:R-:W-:Y:S01]  /*0440*/  ULEA.HI UR4, UR11, UR4, URZ, 0x1e ;  /* 0x000000040b047291 */ /* 0x000fe2000f8ff0ff */
[C---:B---3--:R-:W-:Y:S01]  /*0450*/  FFMA R61, R88.reuse, R28, R61 ;  /* 0x0000001c583d7223 */ /* 0x048fe2000000003d */
[C---:B------:R-:W-:Y:S01]  /*0460*/  FFMA R60, R88.reuse, R29, R60 ;  /* 0x0000001d583c7223 */ /* 0x040fe2000000003c */
[C---:B------:R-:W-:Y:S01]  /*0470*/  FFMA R59, R88.reuse, R30, R59 ;  /* 0x0000001e583b7223 */ /* 0x040fe2000000003b */
[C---:B------:R-:W-:Y:S01]  /*0480*/  FFMA R58, R88.reuse, R31, R58 ;  /* 0x0000001f583a7223 */ /* 0x040fe2000000003a */
[-C--:B--2---:R-:W-:Y:S01]  /*0490*/  FFMA R81, R88, R24.reuse, R81 ;  /* 0x0000001858517223 */ /* 0x084fe20000000051 */
[-C--:B------:R-:W-:Y:S01]  /*04a0*/  FFMA R77, R90, R24.reuse, R77 ;  /* 0x000000185a4d7223 */ /* 0x080fe2000000004d */
[CC--:B----4-:R-:W-:Y:S01]  /*04b0*/  FFMA R73, R93.reuse, R24.reuse, R73 ;  /* 0x000000185d497223 */ /* 0x0d0fe20000000049 */
[----:B-----5:R-:W-:Y:S01]  /*04c0*/  FFMA R35, R68, R24, R35 ;  /* 0x0000001844237223 */ /* 0x020fe20000000023 */
[CC--:B------:R-:W-:Y:S01]  /*04d0*/  FFMA R45, R24.reuse, R92.reuse, R45 ;  /* 0x0000005c182d7223 */ /* 0x0c0fe2000000002d */
[C---:B------:R-:W-:Y:S01]  /*04e0*/  FFMA R41, R24.reuse, R91, R41 ;  /* 0x0000005b18297223 */ /* 0x040fe20000000029 */
[C---:B------:R-:W-:Y:S01]  /*04f0*/  FFMA R37, R24.reuse, R89, R37 ;  /* 0x0000005918257223 */ /* 0x040fe20000000025 */
[----:B------:R-:W-:Y:S01]  /*0500*/  FFMA R19, R24, R87, R19 ;  /* 0x0000005718137223 */ /* 0x000fe20000000013 */
[-C--:B------:R-:W-:Y:S01]  /*0510*/  FFMA R80, R88, R25.reuse, R80 ;  /* 0x0000001958507223 */ /* 0x080fe20000000050 */
[-C--:B------:R-:W-:Y:S01]  /*0520*/  FFMA R76, R90, R25.reuse, R76 ;  /* 0x000000195a4c7223 */ /* 0x080fe2000000004c */
[-C--:B------:R-:W-:Y:S01]  /*0530*/  FFMA R70, R93, R25.reuse, R70 ;  /* 0x000000195d467223 */ /* 0x080fe20000000046 */
[----:B------:R-:W-:Y:S01]  /*0540*/  FFMA R34, R68, R25, R34 ;  /* 0x0000001944227223 */ /* 0x000fe20000000022 */
[C---:B------:R-:W-:Y:S01]  /*0550*/  FFMA R44, R25.reuse, R92, R44 ;  /* 0x0000005c192c7223 */ /* 0x040fe2000000002c */
[C---:B------:R-:W-:Y:S01]  /*0560*/  FFMA R38, R25.reuse, R91, R38 ;  /* 0x0000005b19267223 */ /* 0x040fe20000000026 */
[C---:B------:R-:W-:Y:S01]  /*0570*/  FFMA R22, R25.reuse, R89, R22 ;  /* 0x0000005919167223 */ /* 0x040fe20000000016 */
[----:B------:R-:W-:Y:S01]  /*0580*/  FFMA R16, R25, R87, R16 ;  /* 0x0000005719107223 */ /* 0x000fe20000000010 */
[-C--:B------:R-:W-:Y:S01]  /*0590*/  FFMA R79, R88, R26.reuse, R79 ;  /* 0x0000001a584f7223 */ /* 0x080fe2000000004f */
[-C--:B------:R-:W-:Y:S01]  /*05a0*/  FFMA R63, R90, R26.reuse, R63 ;  /* 0x0000001a5a3f7223 */ /* 0x080fe2000000003f */
[CC--:B------:R-:W-:Y:S01]  /*05b0*/  FFMA R71, R93.reuse, R26.reuse, R71 ;  /* 0x0000001a5d477223 */ /* 0x0c0fe20000000047 */
[----:B------:R-:W-:Y:S01]  /*05c0*/  FFMA R33, R68, R26, R33 ;  /* 0x0000001a44217223 */ /* 0x000fe20000000021 */
        /* <DEDUP_REMOVED lines=24> */
[-C--:B------:R-:W-:Y:S01]  /*0750*/  FFMA R15, R28, R92.reuse, R15 ;  /* 0x0000005c1c0f7223 */ /* 0x080fe2000000000f */
[-C--:B------:R-:W-:Y:S01]  /*0760*/  FFMA R12, R29, R92.reuse, R12 ;  /* 0x0000005c1d0c7223 */ /* 0x080fe2000000000c */
[-C--:B------:R-:W-:Y:S01]  /*0770*/  FFMA R17, R30, R92.reuse, R17 ;  /* 0x0000005c1e117223 */ /* 0x080fe20000000011 */
        /* <DEDUP_REMOVED lines=13> */
[----:B------:R-:W-:Y:S06]  /*0850*/  @P0 BRA `(.L_x_1) ;  /* 0xfffffff800640947 */ /* 0x000fec000383ffff */
.L_x_0:
[----:B------:R-:W0:Y:S01]  /*0860*/  LDC R25, c[0x0][0x360] ;  /* 0x0000d800ff197b82 */ /* 0x000e220000000800 */
[----:B------:R-:W-:Y:S01]  /*0870*/  USHF.R.U32.HI UR4, URZ, 0x2, UR11 ;  /* 0x00000002ff047899 */ /* 0x000fe2000801160b */
[----:B------:R-:W1:Y:S06]  /*0880*/  LDCU.64 UR14, c[0x0][0x390] ;  /* 0x00007200ff0e77ac */ /* 0x000e6c0008000a00 */
[----:B------:R-:W2:Y:S01]  /*0890*/  LDC R27, c[0x0][0x364] ;  /* 0x0000d900ff1b7b82 */ /* 0x000ea20000000800 */
[----:B0-----:R-:W-:Y:S02]  /*08a0*/  IMAD R74, R25, UR5, R74 ;  /* 0x00000005194a7c24 */ /* 0x001fe4000f8e024a */
[----:B--2---:R-:W-:-:S03]  /*08b0*/  IMAD R24, R27, UR6, R40 ;  /* 0x000000061b187c24 */ /* 0x004fc6000f8e0228 */
[----:B------:R-:W-:Y:S01]  /*08c0*/  SHF.L.U32 R40, R74, 0x1, RZ ;  /* 0x000000014a287819 */ /* 0x000fe200000006ff */
[----:B------:R-:W-:-:S03]  /*08d0*/  IMAD R24, R24, UR4, RZ ;  /* 0x0000000418187c24 */ /* 0x000fc6000f8e02ff */
[----:B------:R-:W-:Y:S02]  /*08e0*/  LOP3.LUT R40, R40, 0x3ffffffe, RZ, 0xc0, !PT ;  /* 0x3ffffffe28287812 */ /* 0x000fe400078ec0ff */
[----:B------:R-:W-:-:S04]  /*08f0*/  SHF.L.U32 R29, R24, 0x3, RZ ;  /* 0x00000003181d7819 */ /* 0x000fc800000006ff */
[----:B------:R-:W-:-:S04]  /*0900*/  IADD3 R24, P0, PT, R40, R29, RZ ;  /* 0x0000001d28187210 */ /* 0x000fc80007f1e0ff */
[----:B------:R-:W-:Y:S02]  /*0910*/  IADD3.X R25, PT, PT, RZ, RZ, RZ, P0, !PT ;  /* 0x000000ffff197210 */ /* 0x000fe400007fe4ff */
[----:B-1----:R-:W-:-:S04]  /*0920*/  LEA R74, P0, R24, UR14, 0x4 ;  /* 0x0000000e184a7c11 */ /* 0x002fc8000f8020ff */
[----:B------:R-:W-:-:S05]  /*0930*/  LEA.HI.X R75, R24, UR15, R25, 0x4, P0 ;  /* 0x0000000f184b7c11 */ /* 0x000fca00080f2419 */
[----:B------:R-:W2:Y:S01]  /*0940*/  LDG.E.128 R24, desc[UR8][R74.64] ;  /* 0x000000084a187981 */ /* 0x000ea2000c1e1d00 */
[----:B------:R-:W-:-:S04]  /*0950*/  IADD3 R65, PT, PT, R29, UR4, RZ ;  /* 0x000000041d417c10 */ /* 0x000fc8000fffe0ff */
[----:B------:R-:W-:-:S04]  /*0960*/  IADD3 R28, P0, PT, R40, R65, RZ ;  /* 0x00000041281c7210 */ /* 0x000fc80007f1e0ff */
[----:B------:R-:W-:Y:S02]  /*0970*/  IADD3.X R29, PT, PT, RZ, RZ, RZ, P0, !PT ;  /* 0x000000ffff1d7210 */ /* 0x000fe400007fe4ff */
[----:B------:R-:W-:-:S04]  /*0980*/  LEA R68, P0, R28, UR14, 0x4 ;  /* 0x0000000e1c447c11 */ /* 0x000fc8000f8020ff */
[----:B------:R-:W-:Y:S01]  /*0990*/  LEA.HI.X R69, R28, UR15, R29, 0x4, P0 ;  /* 0x0000000f1c457c11 */ /* 0x000fe200080f241d */
[----:B--2---:R-:W-:Y:S01]  /*09a0*/  FADD R24, R81, R24 ;  /* 0x0000001851187221 */ /* 0x004fe20000000000 */
[----:B------:R-:W-:Y:S01]  /*09b0*/  FADD R25, R80, R25 ;  /* 0x0000001950197221 */ /* 0x000fe20000000000 */
[----:B------:R-:W-:Y:S01]  /*09c0*/  FADD R26, R79, R26 ;  /* 0x0000001a4f1a7221 */ /* 0x000fe20000000000 */
[----:B------:R-:W-:-:S05]  /*09d0*/  FADD R27, R78, R27 ;  /* 0x0000001b4e1b7221 */ /* 0x000fca0000000000 */
[----:B------:R0:W-:Y:S04]  /*09e0*/  STG.E.128 desc[UR8][R74.64], R24 ;  /* 0x000000184a007986 */ /* 0x0001e8000c101d08 */
        /* <DEDUP_REMOVED lines=11> */
[----:B0-----:R-:W2:Y:S01]  /*0aa0*/  LDG.E.128 R24, desc[UR8][R66.64] ;  /* 0x0000000842187981 */ /* 0x001ea2000c1e1d00 */
        /* <DEDUP_REMOVED lines=10> */
[----:B-1----:R-:W2:Y:S02]  /*0b50*/  LDG.E.128 R28, desc[UR8][R64.64] ;  /* 0x00000008401c7981 */ /* 0x002ea4000c1e1d00 */
[----:B--2---:R-:W-:Y:S01]  /*0b60*/  FADD R28, R35, R28 ;  /* 0x0000001c231c7221 */ /* 0x004fe20000000000 */
[----:B------:R-:W-:Y:S01]  /*0b70*/  FADD R29, R34, R29 ;  /* 0x0000001d221d7221 */ /* 0x000fe20000000000 */
[----:B------:R-:W-:Y:S01]  /*0b80*/  FADD R30, R33, R30 ;  /* 0x0000001e211e7221 */ /* 0x000fe20000000000 */
[----:B------:R-:W-:-:S05]  /*0b90*/  FADD R31, R32, R31 ;  /* 0x0000001f201f7221 */ /* 0x000fca0000000000 */
[----:B------:R1:W-:Y:S04]  /*0ba0*/  STG.E.128 desc[UR8][R64.64], R28 ;  /* 0x0000001c40007986 */ /* 0x0003e8000c101d08 */
[----:B------:R-:W2:Y:S02]  /*0bb0*/  LDG.E.128 R32, desc[UR8][R74.64+0x10] ;  /* 0x000010084a207981 */ /* 0x000ea4000c1e1d00 */
[----:B--2---:R-:W-:Y:S01]  /*0bc0*/  FADD R32, R61, R32 ;  /* 0x000000203d207221 */ /* 0x004fe20000000000 */
[----:B------:R-:W-:Y:S01]  /*0bd0*/  FADD R33, R60, R33 ;  /* 0x000000213c217221 */ /* 0x000fe20000000000 */
[----:B------:R-:W-:Y:S01]  /*0be0*/  FADD R34, R59, R34 ;  /* 0x000000223b227221 */ /* 0x000fe20000000000 */
[----:B------:R-:W-:-:S05]  /*0bf0*/  FADD R35, R58, R35 ;  /* 0x000000233a237221 */ /* 0x000fca0000000000 */
[----:B------:R2:W-:Y:S04]  /*0c00*/  STG.E.128 desc[UR8][R74.64+0x10], R32 ;  /* 0x000010204a007986 */ /* 0x0005e8000c101d08 */
[----:B0-----:R-:W3:Y:S02]  /*0c10*/  LDG.E.128 R24, desc[UR8][R68.64+0x10] ;  /* 0x0000100844187981 */ /* 0x001ee4000c1e1d00 */
[----:B---3--:R-:W-:Y:S01]  /*0c20*/  FADD R24, R57, R24 ;  /* 0x0000001839187221 */ /* 0x008fe20000000000 */
[----:B------:R-:W-:Y:S01]  /*0c30*/  FADD R25, R56, R25 ;  /* 0x0000001938197221 */ /* 0x000fe20000000000 */
[----:B------:R-:W-:Y:S01]  /*0c40*/  FADD R26, R55, R26 ;  /* 0x0000001a371a7221 */ /* 0x000fe20000000000 */
[----:B------:R-:W-:-:S05]  /*0c50*/  FADD R27, R54, R27 ;  /* 0x0000001b361b7221 */ /* 0x000fca0000000000 */
[----:B------:R0:W-:Y:S04]  /*0c60*/  STG.E.128 desc[UR8][R68.64+0x10], R24 ;  /* 0x0000101844007986 */ /* 0x0001e8000c101d08 */
[----:B-1----:R-:W3:Y:S01]  /*0c70*/  LDG.E.128 R28, desc[UR8][R66.64+0x10] ;  /* 0x00001008421c7981 */ /* 0x002ee2000c1e1d00 */
[----:B------:R-:W-:Y:S01]  /*0c80*/  IADD3 R63, PT, PT, R63, UR4, RZ ;  /* 0x000000043f3f7c10 */ /* 0x000fe2000fffe0ff */
[----:B---3--:R-:W-:Y:S01]  /*0c90*/  FADD R28, R53, R28 ;  /* 0x0000001c351c7221 */ /* 0x008fe20000000000 */
[----:B------:R-:W-:Y:S01]  /*0ca0*/  FADD R29, R52, R29 ;  /* 0x0000001d341d7221 */ /* 0x000fe20000000000 */
[----:B------:R-:W-:Y:S01]  /*0cb0*/  FADD R30, R51, R30 ;  /* 0x0000001e331e7221 */ /* 0x000fe20000000000 */
[----:B------:R-:W-:-:S05]  /*0cc0*/  FADD R31, R50, R31 ;  /* 0x0000001f321f7221 */ /* 0x000fca0000000000 */
[----:B------:R1:W-:Y:S04]  /*0cd0*/  STG.E.128 desc[UR8][R66.64+0x10], R28 ;  /* 0x0000101c42007986 */ /* 0x0003e8000c101d08 */
[----:B--2---:R-:W2:Y:S01]  /*0ce0*/  LDG.E.128 R32, desc[UR8][R64.64+0x10] ;  /* 0x0000100840207981 */ /* 0x004ea2000c1e1d00 */
        /* <DEDUP_REMOVED lines=9> */
[----:B0-----:R-:W3:Y:S01]  /*0d80*/  LDG.E.128 R24, desc[UR8][R50.64] ;  /* 0x0000000832187981 */ /* 0x001ee2000c1e1d00 */
[----:B------:R-:W-:-:S04]  /*0d90*/  IADD3 R63, PT, PT, R63, UR4, RZ ;  /* 0x000000043f3f7c10 */ /* 0x000fc8000fffe0ff */
[----:B-1----:R-:W-:-:S04]  /*0da0*/  IADD3 R28, P0, PT, R40, R63, RZ ;  /* 0x0000003f281c7210 */ /* 0x002fc80007f1e0ff */
[----:B------:R-:W-:Y:S02]  /*0db0*/  IADD3.X R29, PT, PT, RZ, RZ, RZ, P0, !PT ;  /* 0x000000ffff1d7210 */ /* 0x000fe400007fe4ff */
[----:B------:R-:W-:-:S04]  /*0dc0*/  LEA R46, P0, R28, UR14, 0x4 ;  /* 0x0000000e1c2e7c11 */ /* 0x000fc8000f8020ff */
[----:B------:R-:W-:Y:S01]  /*0dd0*/  LEA.HI.X R47, R28, UR15, R29, 0x4, P0 ;  /* 0x0000000f1c2f7c11 */ /* 0x000fe200080f241d */
[----:B---3--:R-:W-:Y:S01]  /*0de0*/  FADD R24, R45, R24 ;  /* 0x000000182d187221 */ /* 0x008fe20000000000 */
[----:B------:R-:W-:Y:S01]  /*0df0*/  FADD R25, R44, R25 ;  /* 0x000000192c197221 */ /* 0x000fe20000000000 */
[----:B------:R-:W-:Y:S01]  /*0e00*/  FADD R26, R43, R26 ;  /* 0x0000001a2b1a7221 */ /* 0x000fe20000000000 */
[----:B------:R-:W-:-:S05]  /*0e10*/  FADD R27, R42, R27 ;  /* 0x0000001b2a1b7221 */ /* 0x000fca0000000000 */
[----:B------:R0:W-:Y:S04]  /*0e20*/  STG.E.128 desc[UR8][R50.64], R24 ;  /* 0x0000001832007986 */ /* 0x0001e8000c101d08 */
[----:B------:R-:W3:Y:S01]  /*0e30*/  LDG.E.128 R28, desc[UR8][R46.64] ;  /* 0x000000082e1c7981 */ /* 0x000ee2000c1e1d00 */
[----:B------:R-:W-:-:S04]  /*0e40*/  IADD3 R63, PT, PT, R63, UR4, RZ ;  /* 0x000000043f3f7c10 */ /* 0x000fc8000fffe0ff */
[----:B--2---:R-:W-:-:S04]  /*0e50*/  IADD3 R33, P0, PT, R40, R63, RZ ;  /* 0x0000003f28217210 */ /* 0x004fc80007f1e0ff */
        /* <DEDUP_REMOVED lines=18> */
[----:B------:R-:W-:Y:S04]  /*0f80*/  STG.E.128 desc[UR8][R32.64], R24 ;  /* 0x0000001820007986 */ /* 0x000fe8000c101d08 */
[----:B-1----:R-:W2:Y:S02]  /*0f90*/  LDG.E.128 R28, desc[UR8][R34.64] ;  /* 0x00000008221c7981 */ /* 0x002ea4000c1e1d00 */
[----:B--2---:R-:W-:Y:S01]  /*0fa0*/  FADD R28, R19, R28 ;  /* 0x0000001c131c7221 */ /* 0x004fe20000000000 */
[----:B------:R-:W-:Y:S01]  /*0fb0*/  FADD R29, R16, R29 ;  /* 0x0000001d101d7221 */ /* 0x000fe20000000000 */
[----:B------:R-:W-:Y:S01]  /*0fc0*/  FADD R30, R21, R30 ;  /* 0x0000001e151e7221 */ /* 0x000fe20000000000 */
[----:B------:R-:W-:-:S05]  /*0fd0*/  FADD R31, R18, R31 ;  /* 0x0000001f121f7221 */ /* 0x000fca0000000000 */
[----:B------:R-:W-:Y:S04]  /*0fe0*/  STG.E.128 desc[UR8][R34.64], R28 ;  /* 0x0000001c22007986 */ /* 0x000fe8000c101d08 */
[----:B------:R-:W2:Y:S02]  /*0ff0*/  LDG.E.128 R20, desc[UR8][R50.64+0x10] ;  /* 0x0000100832147981 */ /* 0x000ea4000c1e1d00 */
        /* <DEDUP_REMOVED lines=22> */
[----:B------:R-:W-:Y:S01]  /*1160*/  STG.E.128 desc[UR8][R34.64+0x10], R8 ;  /* 0x0000100822007986 */ /* 0x000fe2000c101d08 */
[----:B------:R-:W-:Y:S05]  /*1170*/  EXIT ;  /* 0x000000000000794d */ /* 0x000fea0003800000 */
.L_x_2:
[----:B------:R-:W-:-:S00]  /*1180*/  BRA `(.L_x_2) ;  /* 0xfffffffc00fc7947 */ /* 0x000fc0000383ffff */
[----:B------:R-:W-:-:S00]  /*1190*/  NOP ;  /* 0x0000000000007918 */ /* 0x000fc00000000000 */
        /* <DEDUP_REMOVED lines=14> */
.L_x_13:


//--------------------- .text._Z12MatMulKernelPKfS0_Pfjjj --------------------------
	.section	.text._Z12MatMulKernelPKfS0_Pfjjj,"ax",@progbits
	.align	128
        .global         _Z12MatMulKernelPKfS0_Pfjjj
        .type           _Z12MatMulKernelPKfS0_Pfjjj,@function
        .size           _Z12MatMulKernelPKfS0_Pfjjj,(.L_x_14 - _Z12MatMulKernelPKfS0_Pfjjj)
        .other          _Z12MatMulKernelPKfS0_Pfjjj,@"STO_CUDA_ENTRY STV_DEFAULT"
_Z12MatMulKernelPKfS0_Pfjjj:
.text._Z12MatMulKernelPKfS0_Pfjjj:
        /* <DEDUP_REMOVED lines=11> */
[----:B--2---:R-:W-:Y:S01]  /*00b0*/  ISETP.GE.U32.AND P0, PT, R2, UR6, PT ;  /* 0x0000000602007c0c */ /* 0x004fe2000bf06070 */
[----:B------:R-:W-:-:S05]  /*00c0*/  IMAD.SHL.U32 R3, R0, 0x4, RZ ;  /* 0x0000000400037824 */ /* 0x000fca00078e00ff */
[----:B------:R-:W-:-:S13]  /*00d0*/  ISETP.GE.U32.OR P0, PT, R3, UR7, P0 ;  /* 0x0000000703007c0c */ /* 0x000fda0008706470 */
[----:B------:R-:W-:Y:S05]  /*00e0*/  @P0 EXIT ;  /* 0x000000000000094d */ /* 0x000fea0003800000 */
[----:B------:R-:W0:Y:S01]  /*00f0*/  LDCU UR10, c[0x0][0x3a0] ;  /* 0x00007400ff0a77ac */ /* 0x000e220008000800 */
[----:B------:R-:W1:Y:S01]  /*0100*/  LDCU.64 UR8, c[0x0][0x358] ;  /* 0x00006b00ff0877ac */ /* 0x000e620008000a00 */
[----:B------:R-:W-:Y:S02]  /*0110*/  USHF.R.U32.HI UR5, URZ, 0x2, UR7 ;  /* 0x00000002ff057899 */ /* 0x000fe40008011607 */
[----:B0-----:R-:W-:-:S09]  /*0120*/  UISETP.NE.AND UP0, UPT, UR10, URZ, UPT ;  /* 0x000000ff0a00728c */ /* 0x001fd2000bf05270 */
[----:B-1----:R-:W-:Y:S05]  /*0130*/  BRA.U !UP0, `(.L_x_3) ;  /* 0x00000009083c7547 */ /* 0x002fea000b800000 */
[----:B------:R-:W-:Y:S01]  /*0140*/  UISETP.NE.AND UP1, UPT, UR10, 0x1, UPT ;  /* 0x000000010a00788c */ /* 0x000fe2000bf25270 */
[----:B------:R-:W-:Y:S01]  /*0150*/  HFMA2 R3, -RZ, RZ, 0, 0 ;  /* 0x00000000ff037431 */ /* 0x000fe200000001ff */
[----:B------:R-:W-:Y:S02]  /*0160*/  ULOP3.LUT UR4, UR10, 0x1, URZ, 0xc0, !UPT ;  /* 0x000000010a047892 */ /* 0x000fe4000f8ec0ff */
[----:B------:R-:W-:Y:S02]  /*0170*/  IMAD R10, R2, UR10, RZ ;  /* 0x0000000a020a7c24 */ /* 0x000fe4000f8e02ff */
[----:B------:R-:W-:-:S03]  /*0180*/  UISETP.NE.U32.AND UP0, UPT, UR4, 0x1, UPT ;  /* 0x000000010400788c */ /* 0x000fc6000bf05070 */
[----:B------:R-:W-:Y:S08]  /*0190*/  BRA.U !UP1, `(.L_x_4) ;  /* 0x0000000509607547 */ /* 0x000ff0000b800000 */
[----:B------:R-:W0:Y:S01]  /*01a0*/  LDC.64 R4, c[0x0][0x380] ;  /* 0x0000e000ff047b82 */ /* 0x000e220000000a00 */
[----:B------:R-:W1:Y:S01]  /*01b0*/  LDCU.64 UR12, c[0x0][0x380] ;  /* 0x00007000ff0c77ac */ /* 0x000e620008000a00 */
[----:B------:R-:W-:Y:S01]  /*01c0*/  VIADD R9, R10, UR10 ;  /* 0x0000000a0a097c36 */ /* 0x000fe20008000000 */
[----:B------:R-:W-:Y:S01]  /*01d0*/  LOP3.LUT R24, R0, 0x3fffffff, RZ, 0xc0, !PT ;  /* 0x3fffffff00187812 */ /* 0x000fe200078ec0ff */
[----:B------:R-:W-:-:S03]  /*01e0*/  ULOP3.LUT UR4, UR10, 0xfffffffe, URZ, 0xc0, !UPT ;  /* 0xfffffffe0a047892 */ /* 0x000fc6000f8ec0ff */
[----:B------:R-:W-:Y:S01]  /*01f0*/  IADD3 R7, PT, PT, R9, UR10, RZ ;  /* 0x0000000a09077c10 */ /* 0x000fe2000fffe0ff */
[----:B------:R-:W2:Y:S04]  /*0200*/  LDCU.64 UR14, c[0x0][0x388] ;  /* 0x00007100ff0e77ac */ /* 0x000ea80008000a00 */
[----:B------:R-:W-:Y:S01]  /*0210*/  VIADD R3, R7, UR10 ;  /* 0x0000000a07037c36 */ /* 0x000fe20008000000 */
[----:B------:R-:W-:Y:S01]  /*0220*/  UIADD3 UR7, UPT, UPT, -UR4, URZ, URZ ;  /* 0x000000ff04077290 */ /* 0x000fe2000fffe1ff */
[----:B------:R-:W-:Y:S01]  /*0230*/  UMOV UR6, UR5 ;  /* 0x0000000500067c82 */ /* 0x000fe20008000000 */
[----:B-1----:R-:W-:-:S04]  /*0240*/  LEA R30, P1, R10, UR12, 0x2 ;  /* 0x0000000c0a1e7c11 */ /* 0x002fc8000f8210ff */
[----:B------:R-:W-:Y:S01]  /*0250*/  IADD3 R30, P2, PT, R30, 0x4, RZ ;  /* 0x000000041e1e7810 */ /* 0x000fe20007f5e0ff */
[----:B0-----:R-:W-:Y:S01]  /*0260*/  IMAD.WIDE.U32 R8, R9, 0x4, R4 ;  /* 0x0000000409087825 */ /* 0x001fe200078e0004 */
[----:B------:R-:W-:-:S03]  /*0270*/  LEA.HI.X R10, R10, UR13, RZ, 0x2, P1 ;  /* 0x0000000d0a0a7c11 */ /* 0x000fc600088f14ff */
[--C-:B------:R-:W-:Y:S01]  /*0280*/  IMAD.WIDE.U32 R6, R7, 0x4, R4.reuse ;  /* 0x0000000407067825 */ /* 0x100fe200078e0004 */
[----:B------:R-:W-:Y:S02]  /*0290*/  IADD3 R28, P0, PT, R8, 0x4, RZ ;  /* 0x00000004081c7810 */ /* 0x000fe40007f1e0ff */
[----:B------:R-:W-:Y:S01]  /*02a0*/  IADD3.X R31, PT, PT, RZ, R10, RZ, P2, !PT ;  /* 0x0000000aff1f7210 */ /* 0x000fe200017fe4ff */
[----:B------:R-:W-:Y:S01]  /*02b0*/  IMAD.WIDE.U32 R4, R3, 0x4, R4 ;  /* 0x0000000403047825 */ /* 0x000fe200078e0004 */
[----:B------:R-:W-:Y:S02]  /*02c0*/  IADD3.X R29, PT, PT, RZ, R9, RZ, P0, !PT ;  /* 0x00000009ff1d7210 */ /* 0x000fe400007fe4ff */
[----:B------:R-:W-:Y:S02]  /*02d0*/  IADD3 R32, P0, PT, R6, 0x4, RZ ;  /* 0x0000000406207810 */ /* 0x000fe40007f1e0ff */
[----:B------:R-:W-:Y:S01]  /*02e0*/  MOV R3, UR4 ;  /* 0x0000000400037c02 */ /* 0x000fe20008000f00 */
[----:B------:R-:W-:Y:S01]  /*02f0*/  UMOV UR4, URZ ;  /* 0x000000ff00047c82 */ /* 0x000fe20008000000 */
[----:B------:R-:W-:-:S02]  /*0300*/  IADD3.X R33, PT, PT, RZ, R7, RZ, P0, !PT ;  /* 0x00000007ff217210 */ /* 0x000fc400007fe4ff */
[----:B------:R-:W-:-:S05]  /*0310*/  IADD3 R34, P0, PT, R4, 0x4, RZ ;  /* 0x0000000404227810 */ /* 0x000fca0007f1e0ff */
[----:B--2---:R-:W-:-:S08]  /*0320*/  IMAD.X R35, RZ, RZ, R5, P0 ;  /* 0x000000ffff237224 */ /* 0x004fd000000e0605 */
.L_x_5:
[C---:B------:R-:W-:Y:S01]  /*0330*/  IADD3 R21, P0, PT, R24.reuse, UR4, RZ ;  /* 0x0000000418157c10 */ /* 0x040fe2000ff1e0ff */
[----:B------:R-:W2:Y:S04]  /*0340*/  LDG.E.CONSTANT R36, desc[UR8][R30.64+-0x4] ;  /* 0xfffffc081e247981 */ /* 0x000ea8000c1e9900 */
[----:B------:R-:W-:Y:S01]  /*0350*/  IMAD.X R22, RZ, RZ, RZ, P0 ;  /* 0x000000ffff167224 */ /* 0x000fe200000e06ff */
[C---:B------:R-:W-:Y:S01]  /*0360*/  LEA R20, P0, R21.reuse, UR14, 0x4 ;  /* 0x0000000e15147c11 */ /* 0x040fe2000f8020ff */
[----:B------:R-:W3:Y:S03]  /*0370*/  LDG.E.CONSTANT R27, desc[UR8][R28.64+-0x4] ;  /* 0xfffffc081c1b7981 */ /* 0x000ee6000c1e9900 */
[----:B------:R-:W-:Y:S01]  /*0380*/  LEA.HI.X R21, R21, UR15, R22, 0x4, P0 ;  /* 0x0000000f15157c11 */ /* 0x000fe200080f2416 */
[----:B------:R-:W4:Y:S04]  /*0390*/  LDG.E.CONSTANT R26, desc[UR8][R32.64+-0x4] ;  /* 0xfffffc08201a7981 */ /* 0x000f28000c1e9900 */
[----:B------:R-:W5:Y:S04]  /*03a0*/  LDG.E.CONSTANT R25, desc[UR8][R34.64+-0x4] ;  /* 0xfffffc0822197981 */ /* 0x000f68000c1e9900 */
[----:B------:R-:W2:Y:S02]  /*03b0*/  LDG.E.128.CONSTANT R20, desc[UR8][R20.64] ;  /* 0x0000000814147981 */ /* 0x000ea4000c1e9d00 */
[C---:B--2---:R-:W-:Y:S01]  /*03c0*/  FFMA R5, R21.reuse, R36, R5 ;  /* 0x0000002415057223 */ /* 0x044fe20000000005 */
[C---:B---3--:R-:W-:Y:S01]  /*03d0*/  FFMA R9, R21.reuse, R27, R9 ;  /* 0x0000001b15097223 */ /* 0x048fe20000000009 */
[C---:B----4-:R-:W-:Y:S01]  /*03e0*/  FFMA R13, R21.reuse, R26, R13 ;  /* 0x0000001a150d7223 */ /* 0x050fe2000000000d */
[----:B-----5:R-:W-:Y:S01]  /*03f0*/  FFMA R21, R21, R25, R17 ;  /* 0x0000001915157223 */ /* 0x020fe20000000011 */
[----:B------:R-:W-:Y:S01]  /*0400*/  IADD3 R17, P0, PT, R24, UR6, RZ ;  /* 0x0000000618117c10 */ /* 0x000fe2000ff1e0ff */
[C---:B------:R-:W-:Y:S01]  /*0410*/  FFMA R4, R20.reuse, R36, R4 ;  /* 0x0000002414047223 */ /* 0x040fe20000000004 */
[C---:B------:R-:W-:Y:S01]  /*0420*/  FFMA R8, R20.reuse, R27, R8 ;  /* 0x0000001b14087223 */ /* 0x040fe20000000008 */
[-C--:B------:R-:W-:Y:S01]  /*0430*/  FFMA R12, R20, R26.reuse, R12 ;  /* 0x0000001a140c7223 */ /* 0x080fe2000000000c */
[-C--:B------:R-:W-:Y:S01]  /*0440*/  FFMA R14, R22, R26.reuse, R14 ;  /* 0x0000001a160e7223 */ /* 0x080fe2000000000e */
[----:B------:R-:W-:Y:S01]  /*0450*/  FFMA R15, R23, R26, R15 ;  /* 0x0000001a170f7223 */ /* 0x000fe2000000000f */
[----:B------:R-:W-:Y:S01]  /*0460*/  FFMA R20, R20, R25, R16 ;  /* 0x0000001914147223 */ /* 0x000fe20000000010 */
[----:B------:R-:W-:-:S02]  /*0470*/  IADD3.X R26, PT, PT, RZ, RZ, RZ, P0, !PT ;  /* 0x000000ffff1a7210 */ /* 0x000fc400007fe4ff */
[----:B------:R-:W-:Y:S01]  /*0480*/  LEA R16, P0, R17, UR14, 0x4 ;  /* 0x0000000e11107c11 */ /* 0x000fe2000f8020ff */
[----:B------:R-:W-:-:S03]  /*0490*/  FFMA R6, R22, R36, R6 ;  /* 0x0000002416067223 */ /* 0x000fc60000000006 */
[----:B------:R-:W-:Y:S01]  /*04a0*/  LEA.HI.X R17, R17, UR15, R26, 0x4, P0 ;  /* 0x0000000f11117c11 */ /* 0x000fe200080f241a */
[C---:B------:R-:W-:Y:S01]  /*04b0*/  FFMA R10, R22.reuse, R27, R10 ;  /* 0x0000001b160a7223 */ /* 0x040fe2000000000a */
[----:B------:R-:W-:Y:S01]  /*04c0*/  FFMA R22, R22, R25, R18 ;  /* 0x0000001916167223 */ /* 0x000fe20000000012 */
[C---:B------:R-:W-:Y:S01]  /*04d0*/  FFMA R7, R23.reuse, R36, R7 ;  /* 0x0000002417077223 */ /* 0x040fe20000000007 */
[C---:B------:R-:W-:Y:S01]  /*04e0*/  FFMA R11, R23.reuse, R27, R11 ;  /* 0x0000001b170b7223 */ /* 0x040fe2000000000b */
[----:B------:R-:W-:Y:S01]  /*04f0*/  FFMA R25, R23, R25, R19 ;  /* 0x0000001917197223 */ /* 0x000fe20000000013 */
[----:B------:R-:W2:Y:S04]  /*0500*/  LDG.E.CONSTANT R36, desc[UR8][R30.64] ;  /* 0x000000081e247981 */ /* 0x000ea8000c1e9900 */
[----:B------:R-:W2:Y:S04]  /*0510*/  LDG.E.128.CONSTANT R16, desc[UR8][R16.64] ;  /* 0x0000000810107981 */ /* 0x000ea8000c1e9d00 */
[----:B------:R-:W3:Y:S04]  /*0520*/  LDG.E.CONSTANT R27, desc[UR8][R28.64] ;  /* 0x000000081c1b7981 */ /* 0x000ee8000c1e9900 */
[----:B------:R-:W4:Y:S04]  /*0530*/  LDG.E.CONSTANT R26, desc[UR8][R32.64] ;  /* 0x00000008201a7981 */ /* 0x000f28000c1e9900 */
[----:B------:R0:W5:Y:S01]  /*0540*/  LDG.E.CONSTANT R23, desc[UR8][R34.64] ;  /* 0x0000000822177981 */ /* 0x000162000c1e9900 */
[----:B------:R-:W-:-:S04]  /*0550*/  UIADD3 UR7, UPT, UPT, UR7, 0x2, URZ ;  /* 0x0000000207077890 */ /* 0x000fc8000fffe0ff */
[----:B------:R-:W-:Y:S01]  /*0560*/  UISETP.NE.AND UP1, UPT, UR7, URZ, UPT ;  /* 0x000000ff0700728c */ /* 0x000fe2000bf25270 */
[----:B0-----:R-:W-:-:S04]  /*0570*/  IADD3 R34, P0, PT, R34, 0x8, RZ ;  /* 0x0000000822227810 */ /* 0x001fc80007f1e0ff */
[----:B------:R-:W-:Y:S02]  /*0580*/  IADD3.X R35, PT, PT, RZ, R35, RZ, P0, !PT ;  /* 0x00000023ff237210 */ /* 0x000fe400007fe4ff */
[----:B------:R-:W-:Y:S02]  /*0590*/  IADD3 R30, P0, PT, R30, 0x8, RZ ;  /* 0x000000081e1e7810 */ /* 0x000fe40007f1e0ff */
[----:B------:R-:W-:Y:S02]  /*05a0*/  IADD3 R32, P1, PT, R32, 0x8, RZ ;  /* 0x0000000820207810 */ /* 0x000fe40007f3e0ff */
[----:B------:R-:W-:Y:S02]  /*05b0*/  IADD3.X R31, PT, PT, RZ, R31, RZ, P0, !PT ;  /* 0x0000001fff1f7210 */ /* 0x000fe400007fe4ff */
[----:B------:R-:W-:Y:S01]  /*05c0*/  IADD3 R28, P0, PT, R28, 0x8, RZ ;  /* 0x000000081c1c7810 */ /* 0x000fe20007f1e0ff */
[----:B------:R-:W-:-:S03]  /*05d0*/  IMAD.X R33, RZ, RZ, R33, P1 ;  /* 0x000000ffff217224 */ /* 0x000fc600008e0621 */
[----:B------:R-:W-:Y:S01]  /*05e0*/  IADD3.X R29, PT, PT, RZ, R29, RZ, P0, !PT ;  /* 0x0000001dff1d7210 */ /* 0x000fe200007fe4ff */
[----:B------:R-:W-:Y:S02]  /*05f0*/  ULEA UR4, UR5, UR4, 0x1 ;  /* 0x0000000405047291 */ /* 0x000fe4000f8e08ff */
[----:B------:R-:W-:Y:S01]  /*0600*/  ULEA UR6, UR5, UR6, 0x1 ;  /* 0x0000000605067291 */ /* 0x000fe2000f8e08ff */
[-C--:B--2---:R-:W-:Y:S01]  /*0610*/  FFMA R4, R16, R36.reuse, R4 ;  /* 0x0000002410047223 */ /* 0x084fe20000000004 */
[-C--:B------:R-:W-:Y:S01]  /*0620*/  FFMA R5, R17, R36.reuse, R5 ;  /* 0x0000002411057223 */ /* 0x080fe20000000005 */
[-C--:B------:R-:W-:Y:S01]  /*0630*/  FFMA R6, R18, R36.reuse, R6 ;  /* 0x0000002412067223 */ /* 0x080fe20000000006 */
[----:B------:R-:W-:Y:S01]  /*0640*/  FFMA R7, R19, R36, R7 ;  /* 0x0000002413077223 */ /* 0x000fe20000000007 */
[-C--:B---3--:R-:W-:Y:S01]  /*0650*/  FFMA R8, R16, R27.reuse, R8 ;  /* 0x0000001b10087223 */ /* 0x088fe20000000008 */
[-C--:B------:R-:W-:Y:S01]  /*0660*/  FFMA R9, R17, R27.reuse, R9 ;  /* 0x0000001b11097223 */ /* 0x080fe20000000009 */
[-C--:B------:R-:W-:Y:S01]  /*0670*/  FFMA R10, R18, R27.reuse, R10 ;  /* 0x0000001b120a7223 */ /* 0x080fe2000000000a */
[----:B------:R-:W-:Y:S01]  /*0680*/  FFMA R11, R19, R27, R11 ;  /* 0x0000001b130b7223 */ /* 0x000fe2000000000b */
[-C--:B----4-:R-:W-:Y:S01]  /*0690*/  FFMA R12, R16, R26.reuse, R12 ;  /* 0x0000001a100c7223 */ /* 0x090fe2000000000c */
[-C--:B------:R-:W-:Y:S01]  /*06a0*/  FFMA R13, R17, R26.reuse, R13 ;  /* 0x0000001a110d7223 */ /* 0x080fe2000000000d */
[-C--:B------:R-:W-:Y:S01]  /*06b0*/  FFMA R14, R18, R26.reuse, R14 ;  /* 0x0000001a120e7223 */ /* 0x080fe2000000000e */
[----:B------:R-:W-:Y:S01]  /*06c0*/  FFMA R15, R19, R26, R15 ;  /* 0x0000001a130f7223 */ /* 0x000fe2000000000f */
[-C--:B-----5:R-:W-:Y:S01]  /*06d0*/  FFMA R16, R16, R23.reuse, R20 ;  /* 0x0000001710107223 */ /* 0x0a0fe20000000014 */
[-C--:B------:R-:W-:Y:S01]  /*06e0*/  FFMA R17, R17, R23.reuse, R21 ;  /* 0x0000001711117223 */ /* 0x080fe20000000015 */
[-C--:B------:R-:W-:Y:S01]  /*06f0*/  FFMA R18, R18, R23.reuse, R22 ;  /* 0x0000001712127223 */ /* 0x080fe20000000016 */
[----:B------:R-:W-:Y:S01]  /*0700*/  FFMA R19, R19, R23, R25 ;  /* 0x0000001713137223 */ /* 0x000fe20000000019 */
[----:B------:R-:W-:Y:S06]  /*0710*/  BRA.U UP1, `(.L_x_5) ;  /* 0xfffffffd01047547 */ /* 0x000fec000b83ffff */
.L_x_4:
[----:B------:R-:W-:Y:S05]  /*0720*/  BRA.U UP0, `(.L_x_3) ;  /* 0x0000000100c07547 */ /* 0x000fea000b800000 */
[----:B------:R-:W0:Y:S01]  /*0730*/  LDCU.128 UR12, c[0x0][0x380] ;  /* 0x00007000ff0c77ac */ /* 0x000e220008000c00 */
[----:B------:R-:W-:Y:S01]  /*0740*/  IMAD R24, R2, UR10, RZ ;  /* 0x0000000a02187c24 */ /* 0x000fe2000f8e02ff */
[----:B------:R-:W-:Y:S01]  /*0750*/  LOP3.LUT R25, R0, 0x3fffffff, RZ, 0xc0, !PT ;  /* 0x3fffffff00197812 */ /* 0x000fe200078ec0ff */
[----:B------:R-:W-:-:S03]  /*0760*/  IMAD R20, R3, UR5, RZ ;  /* 0x0000000503147c24 */ /* 0x000fc6000f8e02ff */
[C---:B------:R-:W-:Y:S01]  /*0770*/  IADD3 R21, P1, PT, R24.reuse, R3, RZ ;  /* 0x0000000318157210 */ /* 0x040fe20007f3e0ff */
[----:B------:R-:W-:Y:S01]  /*0780*/  VIADD R24, R24, UR10 ;  /* 0x0000000a18187c36 */ /* 0x000fe20008000000 */
[----:B------:R-:W-:Y:S02]  /*0790*/  IADD3 R25, P0, PT, R20, R25, RZ ;  /* 0x0000001914197210 */ /* 0x000fe40007f1e0ff */
[----:B------:R-:W-:Y:S02]  /*07a0*/  IADD3.X R22, PT, PT, RZ, RZ, RZ, P1, !PT ;  /* 0x000000ffff167210 */ /* 0x000fe40000ffe4ff */
[C---:B------:R-:W-:Y:S01]  /*07b0*/  IADD3 R23, P3, PT, R24.reuse, R3, RZ ;  /* 0x0000000318177210 */ /* 0x040fe20007f7e0ff */
[----:B------:R-:W-:Y:S01]  /*07c0*/  IMAD.X R28, RZ, RZ, RZ, P0 ;  /* 0x000000ffff1c7224 */ /* 0x000fe200000e06ff */
[----:B------:R-:W-:Y:S02]  /*07d0*/  IADD3 R32, PT, PT, R24, UR10, RZ ;  /* 0x0000000a18207c10 */ /* 0x000fe4000fffe0ff */
[----:B------:R-:W-:-:S02]  /*07e0*/  IADD3.X R24, PT, PT, RZ, RZ, RZ, P3, !PT ;  /* 0x000000ffff187210 */ /* 0x000fc40001ffe4ff */
[----:B0-----:R-:W-:Y:S02]  /*07f0*/  LEA R30, P2, R21, UR12, 0x2 ;  /* 0x0000000c151e7c11 */ /* 0x001fe4000f8410ff */
[----:B------:R-:W-:Y:S02]  /*0800*/  LEA R26, P0, R23, UR12, 0x2 ;  /* 0x0000000c171a7c11 */ /* 0x000fe4000f8010ff */
[----:B------:R-:W-:Y:S02]  /*0810*/  LEA.HI.X R31, R21, UR13, R22, 0x2, P2 ;  /* 0x0000000d151f7c11 */ /* 0x000fe400090f1416 */
[C---:B------:R-:W-:Y:S02]  /*0820*/  IADD3 R22, P2, PT, R32.reuse, R3, RZ ;  /* 0x0000000320167210 */ /* 0x040fe40007f5e0ff */
[----:B------:R-:W-:Y:S01]  /*0830*/  LEA R20, P1, R25, UR14, 0x4 ;  /* 0x0000000e19147c11 */ /* 0x000fe2000f8220ff */
[----:B------:R-:W2:Y:S01]  /*0840*/  LDG.E.CONSTANT R30, desc[UR8][R30.64] ;  /* 0x000000081e1e7981 */ /* 0x000ea2000c1e9900 */
[----:B------:R-:W-:-:S02]  /*0850*/  IADD3 R32, PT, PT, R32, UR10, RZ ;  /* 0x0000000a20207c10 */ /* 0x000fc4000fffe0ff */
[----:B------:R-:W-:Y:S01]  /*0860*/  LEA.HI.X R27, R23, UR13, R24, 0x2, P0 ;  /* 0x0000000d171b7c11 */ /* 0x000fe200080f1418 */
[----:B------:R-:W-:Y:S01]  /*0870*/  IMAD.X R23, RZ, RZ, RZ, P2 ;  /* 0x000000ffff177224 */ /* 0x000fe200010e06ff */
[----:B------:R-:W-:Y:S02]  /*0880*/  LEA.HI.X R21, R25, UR15, R28, 0x4, P1 ;  /* 0x0000000f19157c11 */ /* 0x000fe400088f241c */
[----:B------:R-:W-:Y:S01]  /*0890*/  LEA R24, P0, R22, UR12, 0x2 ;  /* 0x0000000c16187c11 */ /* 0x000fe2000f8010ff */
[----:B------:R-:W3:Y:S01]  /*08a0*/  LDG.E.CONSTANT R26, desc[UR8][R26.64] ;  /* 0x000000081a1a7981 */ /* 0x000ee2000c1e9900 */
[----:B------:R-:W-:Y:S02]  /*08b0*/  IADD3 R3, P1, PT, R32, R3, RZ ;  /* 0x0000000320037210 */ /* 0x000fe40007f3e0ff */
[----:B------:R-:W-:Y:S02]  /*08c0*/  LEA.HI.X R25, R22, UR13, R23, 0x2, P0 ;  /* 0x0000000d16197c11 */ /* 0x000fe400080f1417 */
[----:B------:R-:W-:Y:S01]  /*08d0*/  LEA R28, P0, R3, UR12, 0x2 ;  /* 0x0000000c031c7c11 */ /* 0x000fe2000f8010ff */
[----:B------:R-:W2:Y:S01]  /*08e0*/  LDG.E.128.CONSTANT R20, desc[UR8][R20.64] ;  /* 0x0000000814147981 */ /* 0x000ea2000c1e9d00 */
[----:B------:R-:W-:-:S03]  /*08f0*/  IADD3.X R32, PT, PT, RZ, RZ, RZ, P1, !PT ;  /* 0x000000ffff207210 */ /* 0x000fc60000ffe4ff */
[----:B------:R-:W4:Y:S01]  /*0900*/  LDG.E.CONSTANT R24, desc[UR8][R24.64] ;  /* 0x0000000818187981 */ /* 0x000f22000c1e9900 */
[----:B------:R-:W-:-:S05]  /*0910*/  LEA.HI.X R29, R3, UR13, R32, 0x2, P0 ;  /* 0x0000000d031d7c11 */ /* 0x000fca00080f1420 */
[----:B------:R-:W5:Y:S01]  /*0920*/  LDG.E.CONSTANT R28, desc[UR8][R28.64] ;  /* 0x000000081c1c7981 */ /* 0x000f62000c1e9900 */
        /* <DEDUP_REMOVED lines=15> */
[----:B------:R-:W-:-:S07]  /*0a20*/  FFMA R19, R23, R28, R19 ;  /* 0x0000001c17137223 */ /* 0x000fce0000000013 */
.L_x_3:
[----:B------:R-:W0:Y:S01]  /*0a30*/  LDCU.64 UR6, c[0x0][0x390] ;  /* 0x00007200ff0677ac */ /* 0x000e220008000a00 */
[----:B------:R-:W-:Y:S01]  /*0a40*/  IMAD R2, R2, UR5, RZ ;  /* 0x0000000502027c24 */ /* 0x000fe2000f8e02ff */
[----:B------:R-:W-:-:S04]  /*0a50*/  LOP3.LUT R25, R0, 0x3fffffff, RZ, 0xc0, !PT ;  /* 0x3fffffff00197812 */ /* 0x000fc800078ec0ff */
[----:B------:R-:W-:Y:S02]  /*0a60*/  IADD3 R3, P0, PT, R25, R2, RZ ;  /* 0x0000000219037210 */ /* 0x000fe40007f1e0ff */
[----:B------:R-:W-:-:S03]  /*0a70*/  IADD3 R0, PT, PT, R2, UR5, RZ ;  /* 0x0000000502007c10 */ /* 0x000fc6000fffe0ff */
[----:B------:R-:W-:Y:S01]  /*0a80*/  IMAD.X R22, RZ, RZ, RZ, P0 ;  /* 0x000000ffff167224 */ /* 0x000fe200000e06ff */
[----:B------:R-:W-:Y:S02]  /*0a90*/  IADD3 R20, PT, PT, R0, UR5, RZ ;  /* 0x0000000500147c10 */ /* 0x000fe4000fffe0ff */
[----:B------:R-:W-:Y:S02]  /*0aa0*/  IADD3 R21, P1, PT, R25, R0, RZ ;  /* 0x0000000019157210 */ /* 0x000fe40007f3e0ff */
[----:B------:R-:W-:Y:S02]  /*0ab0*/  IADD3 R0, PT, PT, R20, UR5, RZ ;  /* 0x0000000514007c10 */ /* 0x000fe4000fffe0ff */
[----:B0-----:R-:W-:Y:S01]  /*0ac0*/  LEA R2, P0, R3, UR6, 0x4 ;  /* 0x0000000603027c11 */ /* 0x001fe2000f8020ff */
[----:B------:R-:W-:Y:S01]  /*0ad0*/  IMAD.X R24, RZ, RZ, RZ, P1 ;  /* 0x000000ffff187224 */ /* 0x000fe200008e06ff */
[----:B------:R-:W-:Y:S02]  /*0ae0*/  IADD3 R23, P2, PT, R25, R20, RZ ;  /* 0x0000001419177210 */ /* 0x000fe40007f5e0ff */
[----:B------:R-:W-:-:S02]  /*0af0*/  LEA.HI.X R3, R3, UR7, R22, 0x4, P0 ;  /* 0x0000000703037c11 */ /* 0x000fc400080f2416 */
[----:B------:R-:W-:Y:S02]  /*0b00*/  LEA R20, P0, R21, UR6, 0x4 ;  /* 0x0000000615147c11 */ /* 0x000fe4000f8020ff */
[----:B------:R-:W-:Y:S01]  /*0b10*/  IADD3 R0, P3, PT, R25, R0, RZ ;  /* 0x0000000019007210 */ /* 0x000fe20007f7e0ff */
[----:B------:R-:W-:Y:S01]  /*0b20*/  STG.E.128 desc[UR8][R2.64], R4 ;  /* 0x0000000402007986 */ /* 0x000fe2000c101d08 */
[----:B------:R-:W-:Y:S02]  /*0b30*/  IADD3.X R26, PT, PT, RZ, RZ, RZ, P2, !PT ;  /* 0x000000ffff1a7210 */ /* 0x000fe400017fe4ff */
[----:B------:R-:W-:Y:S02]  /*0b40*/  LEA R22, P1, R23, UR6, 0x4 ;  /* 0x0000000617167c11 */ /* 0x000fe4000f8220ff */
[----:B------:R-:W-:Y:S02]  /*0b50*/  LEA.HI.X R21, R21, UR7, R24, 0x4, P0 ;  /* 0x0000000715157c11 */ /* 0x000fe400080f2418 */
[----:B------:R-:W-:-:S02]  /*0b60*/  IADD3.X R25, PT, PT, RZ, RZ, RZ, P3, !PT ;  /* 0x000000ffff197210 */ /* 0x000fc40001ffe4ff */
[C---:B------:R-:W-:Y:S01]  /*0b70*/  LEA R24, P0, R0.reuse, UR6, 0x4 ;  /* 0x0000000600187c11 */ /* 0x040fe2000f8020ff */
[----:B------:R-:W-:Y:S01]  /*0b80*/  STG.E.128 desc[UR8][R20.64], R8 ;  /* 0x0000000814007986 */ /* 0x000fe2000c101d08 */
[----:B------:R-:W-:Y:S02]  /*0b90*/  LEA.HI.X R23, R23, UR7, R26, 0x4, P1 ;  /* 0x0000000717177c11 */ /* 0x000fe400088f241a */
[----:B------:R-:W-:-:S03]  /*0ba0*/  LEA.HI.X R25, R0, UR7, R25, 0x4, P0 ;  /* 0x0000000700197c11 */ /* 0x000fc600080f2419 */
[----:B------:R-:W-:Y:S04]  /*0bb0*/  STG.E.128 desc[UR8][R22.64], R12 ;  /* 0x0000000c16007986 */ /* 0x000fe8000c101d08 */
[----:B------:R-:W-:Y:S01]  /*0bc0*/  STG.E.128 desc[UR8][R24.64], R16 ;  /* 0x0000001018007986 */ /* 0x000fe2000c101d08 */
[----:B------:R-:W-:Y:S05]  /*0bd0*/  EXIT ;  /* 0x000000000000794d */ /* 0x000fea0003800000 */
.L_x_6:
        /* <DEDUP_REMOVED lines=10> */
.L_x_14:


//--------------------- .text._Z13MatMulKernel1PKfS0_Pfjjj --------------------------
	.section	.text._Z13MatMulKernel1PKfS0_Pfjjj,"ax",@progbits
	.align	128
        .global         _Z13MatMulKernel1PKfS0_Pfjjj
        .type           _Z13MatMulKernel1PKfS0_Pfjjj,@function
        .size           _Z13MatMulKernel1PKfS0_Pfjjj,(.L_x_15 - _Z13MatMulKernel1PKfS0_Pfjjj)
        .other          _Z13MatMulKernel1PKfS0_Pfjjj,@"STO_CUDA_ENTRY STV_DEFAULT"
_Z13MatMulKernel1PKfS0_Pfjjj:
.text._Z13MatMulKernel1PKfS0_Pfjjj:
        /* <DEDUP_REMOVED lines=9> */
[----:B--2---:R-:W-:Y:S01]  /*0090*/  ISETP.GE.U32.AND P0, PT, R0, UR14, PT ;  /* 0x0000000e00007c0c */ /* 0x004fe2000bf06070 */
[----:B-1----:R-:W-:-:S05]  /*00a0*/  IMAD R16, R16, UR4, R3 ;  /* 0x0000000410107c24 */ /* 0x002fca000f8e0203 */
[----:B------:R-:W-:-:S13]  /*00b0*/  ISETP.GE.U32.OR P0, PT, R16, UR15, P0 ;  /* 0x0000000f10007c0c */ /* 0x000fda0008706470 */
[----:B------:R-:W-:Y:S05]  /*00c0*/  @P0 EXIT ;  /* 0x000000000000094d */ /* 0x000fea0003800000 */
[----:B------:R-:W0:Y:S01]  /*00d0*/  LDCU UR5, c[0x0][0x3a0] ;  /* 0x00007400ff0577ac */ /* 0x000e220008000800 */
[----:B------:R-:W-:Y:S01]  /*00e0*/  IMAD.MOV.U32 R20, RZ, RZ, RZ ;  /* 0x000000ffff147224 */ /* 0x000fe200078e00ff */
[----:B------:R-:W1:Y:S01]  /*00f0*/  LDCU.64 UR16, c[0x0][0x358] ;  /* 0x00006b00ff1077ac */ /* 0x000e620008000a00 */
[----:B0-----:R-:W-:-:S09]  /*0100*/  UISETP.NE.AND UP0, UPT, UR5, URZ, UPT ;  /* 0x000000ff0500728c */ /* 0x001fd2000bf05270 */
[----:B-1----:R-:W-:Y:S05]  /*0110*/  BRA.U !UP0, `(.L_x_7) ;  /* 0x0000000908d07547 */ /* 0x002fea000b800000 */
[----:B------:R-:W-:Y:S02]  /*0120*/  UISETP.GE.U32.AND UP1, UPT, UR5, 0x8, UPT ;  /* 0x000000080500788c */ /* 0x000fe4000bf26070 */
[----:B------:R-:W-:Y:S01]  /*0130*/  IMAD R17, R0, UR5, RZ ;  /* 0x0000000500117c24 */ /* 0x000fe2000f8e02ff */
[----:B------:R-:W-:Y:S01]  /*0140*/  ULOP3.LUT UR6, UR5, 0x7, URZ, 0xc0, !UPT ;  /* 0x0000000705067892 */ /* 0x000fe2000f8ec0ff */
[----:B------:R-:W-:Y:S02]  /*0150*/  IMAD.MOV.U32 R20, RZ, RZ, RZ ;  /* 0x000000ffff147224 */ /* 0x000fe400078e00ff */
[----:B------:R-:W-:Y:S01]  /*0160*/  IMAD.MOV.U32 R18, RZ, RZ, RZ ;  /* 0x000000ffff127224 */ /* 0x000fe200078e00ff */
[----:B------:R-:W-:Y:S02]  /*0170*/  UISETP.NE.AND UP0, UPT, UR6, URZ, UPT ;  /* 0x000000ff0600728c */ /* 0x000fe4000bf05270 */
[----:B------:R-:W-:Y:S09]  /*0180*/  BRA.U !UP1, `(.L_x_8) ;  /* 0x0000000509647547 */ /* 0x000ff2000b800000 */
[----:B------:R-:W0:Y:S01]  /*0190*/  LDCU.64 UR18, c[0x0][0x380] ;  /* 0x00007000ff1277ac */ /* 0x000e220008000a00 */
[----:B------:R-:W-:Y:S01]  /*01a0*/  IMAD.MOV.U32 R20, RZ, RZ, RZ ;  /* 0x000000ffff147224 */ /* 0x000fe200078e00ff */
[----:B------:R-:W-:Y:S02]  /*01b0*/  ULOP3.LUT UR4, UR5, 0xfffffff8, URZ, 0xc0, !UPT ;  /* 0xfffffff805047892 */ /* 0x000fe4000f8ec0ff */
[----:B------:R-:W-:Y:S02]  /*01c0*/  USHF.L.U32 UR8, UR15, 0x1, URZ ;  /* 0x000000010f087899 */ /* 0x000fe400080006ff */
[----:B------:R-:W-:Y:S02]  /*01d0*/  UIADD3 UR7, UPT, UPT, -UR4, URZ, URZ ;  /* 0x000000ff04077290 */ /* 0x000fe4000fffe1ff */
[----:B------:R-:W-:Y:S01]  /*01e0*/  IMAD.U32 R18, RZ, RZ, UR4 ;  /* 0x00000004ff127e24 */ /* 0x000fe2000f8e00ff */
[----:B------:R-:W-:Y:S02]  /*01f0*/  UIMAD UR9, UR15, 0x3, URZ ;  /* 0x000000030f0978a4 */ /* 0x000fe4000f8e02ff */
[----:B------:R-:W-:-:S02]  /*0200*/  USHF.L.U32 UR10, UR15, 0x2, URZ ;  /* 0x000000020f0a7899 */ /* 0x000fc400080006ff */
[----:B------:R-:W-:Y:S01]  /*0210*/  UIMAD UR11, UR15, 0x5, URZ ;  /* 0x000000050f0b78a4 */ /* 0x000fe2000f8e02ff */
[----:B------:R-:W1:Y:S01]  /*0220*/  LDCU UR14, c[0x0][0x39c] ;  /* 0x00007380ff0e77ac */ /* 0x000e620008000800 */
[----:B0-----:R-:W-:Y:S01]  /*0230*/  LEA R3, P0, R17, UR18, 0x2 ;  /* 0x0000001211037c11 */ /* 0x001fe2000f8010ff */
[----:B------:R-:W0:Y:S03]  /*0240*/  LDCU.64 UR20, c[0x0][0x388] ;  /* 0x00007100ff1477ac */ /* 0x000e260008000a00 */
[----:B------:R-:W-:Y:S02]  /*0250*/  IADD3 R3, P1, PT, R3, 0x10, RZ ;  /* 0x0000001003037810 */ /* 0x000fe40007f3e0ff */
[----:B------:R-:W-:Y:S01]  /*0260*/  LEA.HI.X R2, R17, UR19, RZ, 0x2, P0 ;  /* 0x0000001311027c11 */ /* 0x000fe200080f14ff */
[----:B------:R-:W-:Y:S02]  /*0270*/  UIMAD UR12, UR15, 0x6, URZ ;  /* 0x000000060f0c78a4 */ /* 0x000fe4000f8e02ff */
[----:B------:R-:W-:-:S02]  /*0280*/  UIMAD UR13, UR15, 0x7, URZ ;  /* 0x000000070f0d78a4 */ /* 0x000fc4000f8e02ff */
[----:B------:R-:W-:Y:S01]  /*0290*/  IMAD.X R2, RZ, RZ, R2, P1 ;  /* 0x000000ffff027224 */ /* 0x000fe200008e0602 */
[----:B------:R-:W-:-:S09]  /*02a0*/  UMOV UR4, URZ ;  /* 0x000000ff00047c82 */ /* 0x000fd20008000000 */
.L_x_9:
[C---:B------:R-:W-:Y:S02]  /*02b0*/  IADD3 R5, P0, PT, R16.reuse, UR4, RZ ;  /* 0x0000000410057c10 */ /* 0x040fe4000ff1e0ff */
[C---:B-1----:R-:W-:Y:S02]  /*02c0*/  IADD3 R6, P1, PT, R16.reuse, UR14, RZ ;  /* 0x0000000e10067c10 */ /* 0x042fe4000ff3e0ff */
[----:B------:R-:W-:Y:S01]  /*02d0*/  IADD3 R11, P2, PT, R16, UR10, RZ ;  /* 0x0000000a100b7c10 */ /* 0x000fe2000ff5e0ff */
[----:B------:R-:W-:Y:S01]  /*02e0*/  IMAD.X R8, RZ, RZ, RZ, P0 ;  /* 0x000000ffff087224 */ /* 0x000fe200000e06ff */
[C---:B0-----:R-:W-:Y:S01]  /*02f0*/  LEA R4, P0, R5.reuse, UR20, 0x2 ;  /* 0x0000001405047c11 */ /* 0x041fe2000f8010ff */
[----:B------:R-:W-:Y:S01]  /*0300*/  IMAD.X R7, RZ, RZ, RZ, P1 ;  /* 0x000000ffff077224 */ /* 0x000fe200008e06ff */
[----:B------:R-:W-:Y:S01]  /*0310*/  LEA R14, P1, R6, UR20, 0x2 ;  /* 0x00000014060e7c11 */ /* 0x000fe2000f8210ff */
[----:B------:R-:W-:Y:S01]  /*0320*/  IMAD.X R24, RZ, RZ, RZ, P2 ;  /* 0x000000ffff187224 */ /* 0x000fe200010e06ff */
[----:B------:R-:W-:-:S02]  /*0330*/  LEA.HI.X R5, R5, UR21, R8, 0x2, P0 ;  /* 0x0000001505057c11 */ /* 0x000fc400080f1408 */
[----:B------:R-:W-:Y:S02]  /*0340*/  IADD3 R13, P0, PT, R16, UR8, RZ ;  /* 0x00000008100d7c10 */ /* 0x000fe4000ff1e0ff */
[----:B------:R-:W-:Y:S01]  /*0350*/  LEA.HI.X R15, R6, UR21, R7, 0x2, P1 ;  /* 0x00000015060f7c11 */ /* 0x000fe200088f1407 */
[----:B------:R0:W2:Y:S01]  /*0360*/  LDG.E.CONSTANT R21, desc[UR16][R4.64] ;  /* 0x0000001004157981 */ /* 0x0000a2000c1e9900 */
[----:B------:R-:W-:Y:S01]  /*0370*/  LEA R10, P2, R11, UR20, 0x2 ;  /* 0x000000140b0a7c11 */ /* 0x000fe2000f8410ff */
[----:B------:R-:W-:Y:S01]  /*0380*/  IMAD.X R28, RZ, RZ, RZ, P0 ;  /* 0x000000ffff1c7224 */ /* 0x000fe200000e06ff */
[C---:B------:R-:W-:Y:S01]  /*0390*/  LEA R12, P0, R13.reuse, UR20, 0x2 ;  /* 0x000000140d0c7c11 */ /* 0x040fe2000f8010ff */
[----:B------:R1:W3:Y:S01]  /*03a0*/  LDG.E.CONSTANT R23, desc[UR16][R14.64] ;  /* 0x000000100e177981 */ /* 0x0002e2000c1e9900 */
[----:B------:R-:W-:Y:S02]  /*03b0*/  IADD3 R7, P1, PT, R16, UR11, RZ ;  /* 0x0000000b10077c10 */ /* 0x000fe4000ff3e0ff */
[----:B------:R-:W-:-:S02]  /*03c0*/  LEA.HI.X R13, R13, UR21, R28, 0x2, P0 ;  /* 0x000000150d0d7c11 */ /* 0x000fc400080f141c */
[----:B------:R-:W-:Y:S01]  /*03d0*/  LEA.HI.X R11, R11, UR21, R24, 0x2, P2 ;  /* 0x000000150b0b7c11 */ /* 0x000fe200090f1418 */
[----:B0-----:R-:W-:Y:S01]  /*03e0*/  IMAD.MOV.U32 R4, RZ, RZ, R3 ;  /* 0x000000ffff047224 */ /* 0x001fe200078e0003 */
[C---:B------:R-:W-:Y:S01]  /*03f0*/  IADD3 R9, P3, PT, R16.reuse, UR9, RZ ;  /* 0x0000000910097c10 */ /* 0x040fe2000ff7e0ff */
[----:B------:R-:W-:Y:S01]  /*0400*/  IMAD.MOV.U32 R5, RZ, RZ, R2 ;  /* 0x000000ffff057224 */ /* 0x000fe200078e0002 */
[----:B------:R-:W-:Y:S01]  /*0410*/  IADD3 R24, P0, PT, R16, UR12, RZ ;  /* 0x0000000c10187c10 */ /* 0x000fe2000ff1e0ff */
[----:B------:R-:W-:Y:S01]  /*0420*/  IMAD.X R22, RZ, RZ, RZ, P1 ;  /* 0x000000ffff167224 */ /* 0x000fe200008e06ff */
[----:B------:R-:W-:Y:S01]  /*0430*/  LEA R6, P1, R7, UR20, 0x2 ;  /* 0x0000001407067c11 */ /* 0x000fe2000f8210ff */
[----:B------:R-:W-:Y:S01]  /*0440*/  IMAD.X R26, RZ, RZ, RZ, P3 ;  /* 0x000000ffff1a7224 */ /* 0x000fe200018e06ff */
[----:B------:R-:W2:Y:S01]  /*0450*/  LDG.E.CONSTANT R19, desc[UR16][R4.64+-0x10] ;  /* 0xfffff01004137981 */ /* 0x000ea2000c1e9900 */
[----:B------:R-:W-:Y:S01]  /*0460*/  IMAD.X R3, RZ, RZ, RZ, P0 ;  /* 0x000000ffff037224 */ /* 0x000fe200000e06ff */
[----:B------:R-:W-:-:S02]  /*0470*/  LEA R8, P3, R9, UR20, 0x2 ;  /* 0x0000001409087c11 */ /* 0x000fc4000f8610ff */
[----:B------:R-:W-:Y:S01]  /*0480*/  LEA.HI.X R7, R7, UR21, R22, 0x2, P1 ;  /* 0x0000001507077c11 */ /* 0x000fe200088f1416 */
[----:B------:R-:W4:Y:S01]  /*0490*/  LDG.E.CONSTANT R13, desc[UR16][R12.64] ;  /* 0x000000100c0d7981 */ /* 0x000f22000c1e9900 */
[C---:B------:R-:W-:Y:S02]  /*04a0*/  LEA R2, P0, R24.reuse, UR20, 0x2 ;  /* 0x0000001418027c11 */ /* 0x040fe4000f8010ff */
[----:B------:R-:W-:Y:S01]  /*04b0*/  LEA.HI.X R9, R9, UR21, R26, 0x2, P3 ;  /* 0x0000001509097c11 */ /* 0x000fe200098f141a */
[----:B------:R-:W3:Y:S01]  /*04c0*/  LDG.E.CONSTANT R22, desc[UR16][R4.64+-0xc] ;  /* 0xfffff41004167981 */ /* 0x000ee2000c1e9900 */
[----:B------:R-:W-:-:S03]  /*04d0*/  LEA.HI.X R3, R24, UR21, R3, 0x2, P0 ;  /* 0x0000001518037c11 */ /* 0x000fc600080f1403 */
[----:B------:R-:W4:Y:S01]  /*04e0*/  LDG.E.CONSTANT R24, desc[UR16][R4.64+-0x8] ;  /* 0xfffff81004187981 */ /* 0x000f22000c1e9900 */
[----:B------:R-:W-:-:S03]  /*04f0*/  IADD3 R28, P0, PT, R16, UR13, RZ ;  /* 0x0000000d101c7c10 */ /* 0x000fc6000ff1e0ff */
[----:B------:R-:W5:Y:S04]  /*0500*/  LDG.E.CONSTANT R8, desc[UR16][R8.64] ;  /* 0x0000001008087981 */ /* 0x000f68000c1e9900 */
[----:B------:R-:W5:Y:S01]  /*0510*/  LDG.E.CONSTANT R25, desc[UR16][R4.64+-0x4] ;  /* 0xfffffc1004197981 */ /* 0x000f62000c1e9900 */
[----:B------:R-:W-:Y:S01]  /*0520*/  IMAD.X R29, RZ, RZ, RZ, P0 ;  /* 0x000000ffff1d7224 */ /* 0x000fe200000e06ff */
[C---:B-1----:R-:W-:Y:S02]  /*0530*/  LEA R14, P0, R28.reuse, UR20, 0x2 ;  /* 0x000000141c0e7c11 */ /* 0x042fe4000f8010ff */
[----:B------:R-:W5:Y:S04]  /*0540*/  LDG.E.CONSTANT R11, desc[UR16][R10.64] ;  /* 0x000000100a0b7981 */ /* 0x000f68000c1e9900 */
[----:B------:R-:W5:Y:S01]  /*0550*/  LDG.E.CONSTANT R26, desc[UR16][R4.64] ;  /* 0x00000010041a7981 */ /* 0x000f62000c1e9900 */
[----:B------:R-:W-:-:S03]  /*0560*/  LEA.HI.X R15, R28, UR21, R29, 0x2, P0 ;  /* 0x000000151c0f7c11 */ /* 0x000fc600080f141d */
[----:B------:R-:W5:Y:S04]  /*0570*/  LDG.E.CONSTANT R6, desc[UR16][R6.64] ;  /* 0x0000001006067981 */ /* 0x000f68000c1e9900 */
[----:B------:R-:W5:Y:S04]  /*0580*/  LDG.E.CONSTANT R27, desc[UR16][R4.64+0x4] ;  /* 0x00000410041b7981 */ /* 0x000f68000c1e9900 */
[----:B------:R0:W5:Y:S04]  /*0590*/  LDG.E.CONSTANT R2, desc[UR16][R2.64] ;  /* 0x0000001002027981 */ /* 0x000168000c1e9900 */
[----:B------:R-:W5:Y:S04]  /*05a0*/  LDG.E.CONSTANT R9, desc[UR16][R4.64+0x8] ;  /* 0x0000081004097981 */ /* 0x000f68000c1e9900 */
[----:B------:R-:W5:Y:S04]  /*05b0*/  LDG.E.CONSTANT R15, desc[UR16][R14.64] ;  /* 0x000000100e0f7981 */ /* 0x000f68000c1e9900 */
[----:B------:R-:W5:Y:S01]  /*05c0*/  LDG.E.CONSTANT R12, desc[UR16][R4.64+0xc] ;  /* 0x00000c10040c7981 */ /* 0x000f62000c1e9900 */
[----:B------:R-:W-:-:S04]  /*05d0*/  UIADD3 UR7, UPT, UPT, UR7, 0x8, URZ ;  /* 0x0000000807077890 */ /* 0x000fc8000fffe0ff */
[----:B------:R-:W-:Y:S01]  /*05e0*/  UISETP.NE.AND UP1, UPT, UR7, URZ, UPT ;  /* 0x000000ff0700728c */ /* 0x000fe2000bf25270 */
[----:B0-----:R-:W-:Y:S01]  /*05f0*/  IADD3 R3, P0, PT, R4, 0x20, RZ ;  /* 0x0000002004037810 */ /* 0x001fe20007f1e0ff */
[----:B------:R-:W-:Y:S02]  /*0600*/  ULEA UR14, UR15, UR14, 0x3 ;  /* 0x0000000e0f0e7291 */ /* 0x000fe4000f8e18ff */
[----:B------:R-:W-:Y:S02]  /*0610*/  ULEA UR8, UR15, UR8, 0x3 ;  /* 0x000000080f087291 */ /* 0x000fe4000f8e18ff */
[----:B------:R-:W-:Y:S02]  /*0620*/  ULEA UR9, UR15, UR9, 0x3 ;  /* 0x000000090f097291 */ /* 0x000fe4000f8e18ff */
[----:B------:R-:W-:Y:S02]  /*0630*/  ULEA UR10, UR15, UR10, 0x3 ;  /* 0x0000000a0f0a7291 */ /* 0x000fe4000f8e18ff */
[----:B------:R-:W-:-:S02]  /*0640*/  ULEA UR11, UR15, UR11, 0x3 ;  /* 0x0000000b0f0b7291 */ /* 0x000fc4000f8e18ff */
[----:B------:R-:W-:Y:S02]  /*0650*/  ULEA UR12, UR15, UR12, 0x3 ;  /* 0x0000000c0f0c7291 */ /* 0x000fe4000f8e18ff */
[----:B------:R-:W-:Y:S02]  /*0660*/  ULEA UR13, UR15, UR13, 0x3 ;  /* 0x0000000d0f0d7291 */ /* 0x000fe4000f8e18ff */
[----:B------:R-:W-:Y:S01]  /*0670*/  ULEA UR4, UR15, UR4, 0x3 ;  /* 0x000000040f047291 */ /* 0x000fe2000f8e18ff */
[----:B--2---:R-:W-:-:S04]  /*0680*/  FFMA R19, R19, R21, R20 ;  /* 0x0000001513137223 */ /* 0x004fc80000000014 */
[----:B---3--:R-:W-:-:S04]  /*0690*/  FFMA R19, R22, R23, R19 ;  /* 0x0000001716137223 */ /* 0x008fc80000000013 */
[----:B----4-:R-:W-:-:S04]  /*06a0*/  FFMA R24, R24, R13, R19 ;  /* 0x0000000d18187223 */ /* 0x010fc80000000013 */
[----:B-----5:R-:W-:-:S04]  /*06b0*/  FFMA R25, R25, R8, R24 ;  /* 0x0000000819197223 */ /* 0x020fc80000000018 */
[----:B------:R-:W-:-:S04]  /*06c0*/  FFMA R26, R26, R11, R25 ;  /* 0x0000000b1a1a7223 */ /* 0x000fc80000000019 */
[----:B------:R-:W-:-:S04]  /*06d0*/  FFMA R6, R27, R6, R26 ;  /* 0x000000061b067223 */ /* 0x000fc8000000001a */
[----:B------:R-:W-:Y:S01]  /*06e0*/  FFMA R9, R9, R2, R6 ;  /* 0x0000000209097223 */ /* 0x000fe20000000006 */
[----:B------:R-:W-:-:S03]  /*06f0*/  IMAD.X R2, RZ, RZ, R5, P0 ;  /* 0x000000ffff027224 */ /* 0x000fc600000e0605 */
[----:B------:R-:W-:Y:S01]  /*0700*/  FFMA R20, R12, R15, R9 ;  /* 0x0000000f0c147223 */ /* 0x000fe20000000009 */
[----:B------:R-:W-:Y:S06]  /*0710*/  BRA.U UP1, `(.L_x_9) ;  /* 0xfffffff901e47547 */ /* 0x000fec000b83ffff */
.L_x_8:
[----:B------:R-:W-:Y:S05]  /*0720*/  BRA.U !UP0, `(.L_x_7) ;  /* 0x00000005084c7547 */ /* 0x000fea000b800000 */
[----:B------:R-:W-:Y:S02]  /*0730*/  UISETP.GE.U32.AND UP0, UPT, UR6, 0x4, UPT ;  /* 0x000000040600788c */ /* 0x000fe4000bf06070 */
[----:B------:R-:W-:-:S04]  /*0740*/  ULOP3.LUT UR7, UR5, 0x3, URZ, 0xc0, !UPT ;  /* 0x0000000305077892 */ /* 0x000fc8000f8ec0ff */
[----:B------:R-:W-:-:S03]  /*0750*/  UISETP.NE.AND UP1, UPT, UR7, URZ, UPT ;  /* 0x000000ff0700728c */ /* 0x000fc6000bf25270 */
[----:B------:R-:W-:Y:S08]  /*0760*/  BRA.U !UP0, `(.L_x_10) ;  /* 0x0000000108987547 */ /* 0x000ff0000b800000 */
[----:B------:R-:W0:Y:S01]  /*0770*/  LDCU.128 UR8, c[0x0][0x380] ;  /* 0x00007000ff0877ac */ /* 0x000e220008000c00 */
[----:B------:R-:W-:Y:S01]  /*0780*/  IMAD R3, R18, UR15, RZ ;  /* 0x0000000f12037c24 */ /* 0x000fe2000f8e02ff */
[----:B------:R-:W-:-:S03]  /*0790*/  IADD3 R4, P1, PT, R17, R18, RZ ;  /* 0x0000001211047210 */ /* 0x000fc60007f3e0ff */
[----:B------:R-:W-:Y:S01]  /*07a0*/  VIADD R5, R3, UR15 ;  /* 0x0000000f03057c36 */ /* 0x000fe20008000000 */
[----:B------:R-:W-:Y:S01]  /*07b0*/  IADD3 R9, P2, PT, R16, R3, RZ ;  /* 0x0000000310097210 */ /* 0x000fe20007f5e0ff */
[----:B------:R-:W-:-:S03]  /*07c0*/  IMAD.X R3, RZ, RZ, RZ, P1 ;  /* 0x000000ffff037224 */ /* 0x000fc600008e06ff */
[----:B------:R-:W-:Y:S01]  /*07d0*/  IADD3 R6, P3, PT, R16, R5, RZ ;  /* 0x0000000510067210 */ /* 0x000fe20007f7e0ff */
[----:B------:R-:W-:Y:S02]  /*07e0*/  VIADD R5, R5, UR15 ;  /* 0x0000000f05057c36 */ /* 0x000fe40008000000 */
[----:B------:R-:W-:Y:S02]  /*07f0*/  IMAD.X R12, RZ, RZ, RZ, P2 ;  /* 0x000000ffff0c7224 */ /* 0x000fe400010e06ff */
[----:B------:R-:W-:Y:S01]  /*0800*/  IMAD.X R7, RZ, RZ, RZ, P3 ;  /* 0x000000ffff077224 */ /* 0x000fe200018e06ff */
[C---:B0-----:R-:W-:Y:S02]  /*0810*/  LEA R2, P0, R4.reuse, UR8, 0x2 ;  /* 0x0000000804027c11 */ /* 0x041fe4000f8010ff */
[----:B------:R-:W-:Y:S02]  /*0820*/  LEA R10, P1, R9, UR10, 0x2 ;  /* 0x0000000a090a7c11 */ /* 0x000fe4000f8210ff */
[----:B------:R-:W-:-:S02]  /*0830*/  LEA.HI.X R3, R4, UR9, R3, 0x2, P0 ;  /* 0x0000000904037c11 */ /* 0x000fc400080f1403 */
[----:B------:R-:W-:Y:S01]  /*0840*/  IADD3 R4, P0, PT, R16, R5, RZ ;  /* 0x0000000510047210 */ /* 0x000fe20007f1e0ff */
[----:B------:R-:W-:Y:S01]  /*0850*/  VIADD R5, R5, UR15 ;  /* 0x0000000f05057c36 */ /* 0x000fe20008000000 */
[C---:B------:R-:W-:Y:S01]  /*0860*/  LEA R8, P2, R6.reuse, UR10, 0x2 ;  /* 0x0000000a06087c11 */ /* 0x040fe2000f8410ff */
[----:B------:R-:W2:Y:S01]  /*0870*/  LDG.E.CONSTANT R13, desc[UR16][R2.64] ;  /* 0x00000010020d7981 */ /* 0x000ea2000c1e9900 */
[----:B------:R-:W-:Y:S02]  /*0880*/  LEA.HI.X R11, R9, UR11, R12, 0x2, P1 ;  /* 0x0000000b090b7c11 */ /* 0x000fe400088f140c */
[----:B------:R-:W-:Y:S01]  /*0890*/  LEA.HI.X R9, R6, UR11, R7, 0x2, P2 ;  /* 0x0000000b06097c11 */ /* 0x000fe200090f1407 */
[----:B------:R-:W-:Y:S01]  /*08a0*/  IMAD.X R7, RZ, RZ, RZ, P0 ;  /* 0x000000ffff077224 */ /* 0x000fe200000e06ff */
[----:B------:R-:W-:Y:S01]  /*08b0*/  IADD3 R5, P1, PT, R16, R5, RZ ;  /* 0x0000000510057210 */ /* 0x000fe20007f3e0ff */
[----:B------:R-:W2:Y:S01]  /*08c0*/  LDG.E.CONSTANT R10, desc[UR16][R10.64] ;  /* 0x000000100a0a7981 */ /* 0x000ea2000c1e9900 */
[----:B------:R-:W-:-:S03]  /*08d0*/  LEA R6, P0, R4, UR10, 0x2 ;  /* 0x0000000a04067c11 */ /* 0x000fc6000f8010ff */
[----:B------:R-:W-:Y:S01]  /*08e0*/  IMAD.X R12, RZ, RZ, RZ, P1 ;  /* 0x000000ffff0c7224 */ /* 0x000fe200008e06ff */
[----:B------:R-:W-:Y:S01]  /*08f0*/  LEA.HI.X R7, R4, UR11, R7, 0x2, P0 ;  /* 0x0000000b04077c11 */ /* 0x000fe200080f1407 */
[----:B------:R-:W3:Y:S01]  /*0900*/  LDG.E.CONSTANT R8, desc[UR16][R8.64] ;  /* 0x0000001008087981 */ /* 0x000ee2000c1e9900 */
[----:B------:R-:W-:-:S03]  /*0910*/  LEA R4, P0, R5, UR10, 0x2 ;  /* 0x0000000a05047c11 */ /* 0x000fc6000f8010ff */
[----:B------:R-:W3:Y:S01]  /*0920*/  LDG.E.CONSTANT R15, desc[UR16][R2.64+0x4] ;  /* 0x00000410020f7981 */ /* 0x000ee2000c1e9900 */
[----:B------:R-:W-:-:S03]  /*0930*/  LEA.HI.X R5, R5, UR11, R12, 0x2, P0 ;  /* 0x0000000b05057c11 */ /* 0x000fc600080f140c */
[----:B------:R-:W4:Y:S04]  /*0940*/  LDG.E.CONSTANT R6, desc[UR16][R6.64] ;  /* 0x0000001006067981 */ /* 0x000f28000c1e9900 */
[----:B------:R-:W4:Y:S04]  /*0950*/  LDG.E.CONSTANT R19, desc[UR16][R2.64+0x8] ;  /* 0x0000081002137981 */ /* 0x000f28000c1e9900 */
[----:B------:R-:W5:Y:S04]  /*0960*/  LDG.E.CONSTANT R11, desc[UR16][R2.64+0xc] ;  /* 0x00000c10020b7981 */ /* 0x000f68000c1e9900 */
[----:B------:R-:W5:Y:S01]  /*0970*/  LDG.E.CONSTANT R4, desc[UR16][R4.64] ;  /* 0x0000001004047981 */ /* 0x000f62000c1e9900 */
[----:B------:R-:W-:-:S02]  /*0980*/  VIADD R18, R18, 0x4 ;  /* 0x0000000412127836 */ /* 0x000fc40000000000 */
[----:B--2---:R-:W-:-:S04]  /*0990*/  FFMA R10, R13, R10, R20 ;  /* 0x0000000a0d0a7223 */ /* 0x004fc80000000014 */
[----:B---3--:R-:W-:-:S04]  /*09a0*/  FFMA R10, R15, R8, R10 ;  /* 0x000000080f0a7223 */ /* 0x008fc8000000000a */
[----:B----4-:R-:W-:-:S04]  /*09b0*/  FFMA R10, R19, R6, R10 ;  /* 0x00000006130a7223 */ /* 0x010fc8000000000a */
[----:B-----5:R-:W-:-:S07]  /*09c0*/  FFMA R20, R11, R4, R10 ;  /* 0x000000040b147223 */ /* 0x020fce000000000a */
.L_x_10:
[----:B------:R-:W-:Y:S05]  /*09d0*/  BRA.U !UP1, `(.L_x_7) ;  /* 0x0000000109a07547 */ /* 0x000fea000b800000 */
[----:B------:R-:W-:Y:S02]  /*09e0*/  UISETP.NE.AND UP0, UPT, UR7, 0x1, UPT ;  /* 0x000000010700788c */ /* 0x000fe4000bf05270 */
[----:B------:R-:W-:-:S04]  /*09f0*/  ULOP3.LUT UR4, UR5, 0x1, URZ, 0xc0, !UPT ;  /* 0x0000000105047892 */ /* 0x000fc8000f8ec0ff */
[----:B------:R-:W-:-:S03]  /*0a00*/  UISETP.NE.U32.AND UP1, UPT, UR4, 0x1, UPT ;  /* 0x000000010400788c */ /* 0x000fc6000bf25070 */
[----:B------:R-:W-:Y:S08]  /*0a10*/  BRA.U !UP0, `(.L_x_11) ;  /* 0x0000000108587547 */ /* 0x000ff0000b800000 */
[----:B------:R-:W0:Y:S01]  /*0a20*/  LDCU.128 UR4, c[0x0][0x380] ;  /* 0x00007000ff0477ac */ /* 0x000e220008000c00 */
[----:B------:R-:W-:Y:S01]  /*0a30*/  IMAD R5, R18, UR15, RZ ;  /* 0x0000000f12057c24 */ /* 0x000fe2000f8e02ff */
[----:B------:R-:W-:-:S04]  /*0a40*/  IADD3 R3, P1, PT, R17, R18, RZ ;  /* 0x0000001211037210 */ /* 0x000fc80007f3e0ff */
[C---:B------:R-:W-:Y:S01]  /*0a50*/  IADD3 R7, P2, PT, R16.reuse, R5, RZ ;  /* 0x0000000510077210 */ /* 0x040fe20007f5e0ff */
[----:B------:R-:W-:Y:S02]  /*0a60*/  VIADD R5, R5, UR15 ;  /* 0x0000000f05057c36 */ /* 0x000fe40008000000 */
[----:B------:R-:W-:Y:S02]  /*0a70*/  IMAD.X R6, RZ, RZ, RZ, P1 ;  /* 0x000000ffff067224 */ /* 0x000fe400008e06ff */
[----:B------:R-:W-:Y:S01]  /*0a80*/  IMAD.X R8, RZ, RZ, RZ, P2 ;  /* 0x000000ffff087224 */ /* 0x000fe200010e06ff */
[----:B------:R-:W-:Y:S02]  /*0a90*/  IADD3 R9, P2, PT, R16, R5, RZ ;  /* 0x0000000510097210 */ /* 0x000fe40007f5e0ff */
[----:B0-----:R-:W-:Y:S02]  /*0aa0*/  LEA R4, P1, R7, UR6, 0x2 ;  /* 0x0000000607047c11 */ /* 0x001fe4000f8210ff */
[----:B------:R-:W-:-:S02]  /*0ab0*/  LEA R2, P0, R3, UR4, 0x2 ;  /* 0x0000000403027c11 */ /* 0x000fc4000f8010ff */
[----:B------:R-:W-:Y:S01]  /*0ac0*/  LEA.HI.X R5, R7, UR7, R8, 0x2, P1 ;  /* 0x0000000707057c11 */ /* 0x000fe200088f1408 */
[----:B------:R-:W-:Y:S01]  /*0ad0*/  IMAD.X R8, RZ, RZ, RZ, P2 ;  /* 0x000000ffff087224 */ /* 0x000fe200010e06ff */
[----:B------:R-:W-:Y:S02]  /*0ae0*/  LEA.HI.X R3, R3, UR5, R6, 0x2, P0 ;  /* 0x0000000503037c11 */ /* 0x000fe400080f1406 */
[C---:B------:R-:W-:Y:S01]  /*0af0*/  LEA R6, P0, R9.reuse, UR6, 0x2 ;  /* 0x0000000609067c11 */ /* 0x040fe2000f8010ff */
[----:B------:R-:W2:Y:S03]  /*0b00*/  LDG.E.CONSTANT R4, desc[UR16][R4.64] ;  /* 0x0000001004047981 */ /* 0x000ea6000c1e9900 */
[----:B------:R-:W-:Y:S02]  /*0b10*/  LEA.HI.X R7, R9, UR7, R8, 0x2, P0 ;  /* 0x0000000709077c11 */ /* 0x000fe400080f1408 */
[----:B------:R-:W2:Y:S04]  /*0b20*/  LDG.E.CONSTANT R9, desc[UR16][R2.64] ;  /* 0x0000001002097981 */ /* 0x000ea8000c1e9900 */
[----:B------:R-:W3:Y:S04]  /*0b30*/  LDG.E.CONSTANT R8, desc[UR16][R2.64+0x4] ;  /* 0x0000041002087981 */ /* 0x000ee8000c1e9900 */
[----:B------:R-:W3:Y:S01]  /*0b40*/  LDG.E.CONSTANT R6, desc[UR16][R6.64] ;  /* 0x0000001006067981 */ /* 0x000ee2000c1e9900 */
[----:B------:R-:W-:-:S02]  /*0b50*/  VIADD R18, R18, 0x2 ;  /* 0x0000000212127836 */ /* 0x000fc40000000000 */
[----:B--2---:R-:W-:-:S04]  /*0b60*/  FFMA R9, R9, R4, R20 ;  /* 0x0000000409097223 */ /* 0x004fc80000000014 */
[----:B---3--:R-:W-:-:S07]  /*0b70*/  FFMA R20, R8, R6, R9 ;  /* 0x0000000608147223 */ /* 0x008fce0000000009 */
.L_x_11:
[----:B------:R-:W-:Y:S05]  /*0b80*/  BRA.U UP1, `(.L_x_7) ;  /* 0x0000000101347547 */ /* 0x000fea000b800000 */
[----:B------:R-:W0:Y:S01]  /*0b90*/  LDCU.128 UR4, c[0x0][0x380] ;  /* 0x00007000ff0477ac */ /* 0x000e220008000c00 */
[----:B------:R-:W-:Y:S01]  /*0ba0*/  IMAD R5, R18, UR15, RZ ;  /* 0x0000000f12057c24 */ /* 0x000fe2000f8e02ff */
[----:B------:R-:W-:-:S04]  /*0bb0*/  IADD3 R17, P0, PT, R17, R18, RZ ;  /* 0x0000001211117210 */ /* 0x000fc80007f1e0ff */
[----:B------:R-:W-:Y:S01]  /*0bc0*/  IADD3 R5, P2, PT, R5, R16, RZ ;  /* 0x0000001005057210 */ /* 0x000fe20007f5e0ff */
[----:B------:R-:W-:-:S04]  /*0bd0*/  IMAD.X R8, RZ, RZ, RZ, P0 ;  /* 0x000000ffff087224 */ /* 0x000fc800000e06ff */
[----:B------:R-:W-:Y:S01]  /*0be0*/  IMAD.X R6, RZ, RZ, RZ, P2 ;  /* 0x000000ffff067224 */ /* 0x000fe200010e06ff */
[----:B0-----:R-:W-:Y:S02]  /*0bf0*/  LEA R2, P1, R17, UR4, 0x2 ;  /* 0x0000000411027c11 */ /* 0x001fe4000f8210ff */
[----:B------:R-:W-:Y:S02]  /*0c00*/  LEA R4, P0, R5, UR6, 0x2 ;  /* 0x0000000605047c11 */ /* 0x000fe4000f8010ff */
[----:B------:R-:W-:Y:S02]  /*0c10*/  LEA.HI.X R3, R17, UR5, R8, 0x2, P1 ;  /* 0x0000000511037c11 */ /* 0x000fe400088f1408 */
[----:B------:R-:W-:-:S04]  /*0c20*/  LEA.HI.X R5, R5, UR7, R6, 0x2, P0 ;  /* 0x0000000705057c11 */ /* 0x000fc800080f1406 */
[----:B------:R-:W2:Y:S04]  /*0c30*/  LDG.E.CONSTANT R3, desc[UR16][R2.64] ;  /* 0x0000001002037981 */ /* 0x000ea8000c1e9900 */
[----:B------:R-:W2:Y:S02]  /*0c40*/  LDG.E.CONSTANT R4, desc[UR16][R4.64] ;  /* 0x0000001004047981 */ /* 0x000ea4000c1e9900 */
[----:B--2---:R-:W-:-:S07]  /*0c50*/  FFMA R20, R3, R4, R20 ;  /* 0x0000000403147223 */ /* 0x004fce0000000014 */
.L_x_7:
[----:B------:R-:W0:Y:S01]  /*0c60*/  LDCU.64 UR4, c[0x0][0x390] ;  /* 0x00007200ff0477ac */ /* 0x000e220008000a00 */
[----:B------:R-:W-:-:S05]  /*0c70*/  IMAD R3, R0, UR15, RZ ;  /* 0x0000000f00037c24 */ /* 0x000fca000f8e02ff */
[----:B------:R-:W-:-:S05]  /*0c80*/  IADD3 R16, P0, PT, R3, R16, RZ ;  /* 0x0000001003107210 */ /* 0x000fca0007f1e0ff */
[----:B------:R-:W-:Y:S01]  /*0c90*/  IMAD.X R3, RZ, RZ, RZ, P0 ;  /* 0x000000ffff037224 */ /* 0x000fe200000e06ff */
[----:B0-----:R-:W-:-:S04]  /*0ca0*/  LEA R2, P0, R16, UR4, 0x2 ;  /* 0x0000000410027c11 */ /* 0x001fc8000f8010ff */
[----:B------:R-:W-:-:S05]  /*0cb0*/  LEA.HI.X R3, R16, UR5, R3, 0x2, P0 ;  /* 0x0000000510037c11 */ /* 0x000fca00080f1403 */
[----:B------:R-:W-:Y:S01]  /*0cc0*/  STG.E desc[UR16][R2.64], R20 ;  /* 0x0000001402007986 */ /* 0x000fe2000c101910 */
[----:B------:R-:W-:Y:S05]  /*0cd0*/  EXIT ;  /* 0x000000000000794d */ /* 0x000fea0003800000 */
.L_x_12:
        /* <DEDUP_REMOVED lines=10> */
.L_x_15:


//--------------------- .nv.shared.reserved.0     --------------------------
	.section	.nv.shared.reserved.0,"aw",@nobits
	.weak		__nv_reservedSMEM_offset_0_alias
	.size		__nv_reservedSMEM_offset_0_alias, 0, 64
	.other		__nv_reservedSMEM_offset_0_alias,@"STO_CUDA_RESERVED_SHARED STV_DEFAULT"
__nv_reservedSMEM_offset_0_alias:
	.zero		0
	.zero		64


//--------------------- .nv.constant0._Z13MatMulKernel3PKfS0_Pfjjj --------------------------
	.section	.nv.constant0._Z13MatMulKernel3PKfS0_Pfjjj,"a",@progbits
	.sectionflags	@""
	.align	4
.nv.constant0._Z13MatMulKernel3PKfS0_Pfjjj:
	.zero		932


//--------------------- .nv.constant0._Z12MatMulKernelPKfS0_Pfjjj --------------------------
	.section	.nv.constant0._Z12MatMulKernelPKfS0_Pfjjj,"a",@progbits
	.sectionflags	@""
	.align	4
.nv.constant0._Z12MatMulKernelPKfS0_Pfjjj:
	.zero		932


//--------------------- .nv.constant0._Z13MatMulKernel1PKfS0_Pfjjj --------------------------
	.section	.nv.constant0._Z13MatMulKernel1PKfS0_Pfjjj,"a",@progbits
	.sectionflags	@""
	.align	4
.nv.constant0._Z13MatMulKernel1PKfS0_Pfjjj:
	.zero		932


//--------------------- SYMBOLS --------------------------

	.type		.nv.reservedSmem.offset0,@object
	.size		.nv.reservedSmem.offset0,0x4
